//
// Generated by NVIDIA NVVM Compiler
//
// Compiler Build ID: CL-36424714
// Cuda compilation tools, release 13.0, V13.0.88
// Based on NVVM 20.0.0
//

.version 9.0
.target sm_100
.address_size 64

	// .globl	_Z19softmax_warp_reducePKfPfii
// _ZZ20softmax_block_reducePKfPfiiE4smem has been demoted
// _ZZ27online_softmax_block_reducePKfPfiiE4smem has been demoted
.global .align 1 .b8 _ZN34_INTERNAL_012ca2dd_4_k_cu_fe3fa5da4cuda3std6ranges3__45__cpo4swapE[1];

.visible .entry _Z19softmax_warp_reducePKfPfii(
	.param .u64 .ptr .align 1 _Z19softmax_warp_reducePKfPfii_param_0,
	.param .u64 .ptr .align 1 _Z19softmax_warp_reducePKfPfii_param_1,
	.param .u32 _Z19softmax_warp_reducePKfPfii_param_2,
	.param .u32 _Z19softmax_warp_reducePKfPfii_param_3
)
{
	.reg .pred 	%p<39>;
	.reg .b32 	%r<86>;
	.reg .b32 	%f<317>;
	.reg .b64 	%rd<42>;

	ld.param.u64 	%rd13, [_Z19softmax_warp_reducePKfPfii_param_0];
	ld.param.u64 	%rd14, [_Z19softmax_warp_reducePKfPfii_param_1];
	ld.param.u32 	%r39, [_Z19softmax_warp_reducePKfPfii_param_2];
	ld.param.u32 	%r40, [_Z19softmax_warp_reducePKfPfii_param_3];
	cvta.to.global.u64 	%rd1, %rd14;
	cvta.to.global.u64 	%rd2, %rd13;
	mov.u32 	%r41, %nctaid.x;
	mov.u32 	%r42, %ntid.x;
	mul.lo.s32 	%r1, %r41, %r42;
	mov.u32 	%r43, %ctaid.x;
	mov.u32 	%r44, %tid.x;
	mad.lo.s32 	%r2, %r43, %r42, %r44;
	shr.u32 	%r73, %r2, 5;
	and.b32  	%r4, %r2, 31;
	setp.ge.u32 	%p1, %r73, %r39;
	@%p1 bra 	$L__BB0_38;
	not.b32 	%r45, %r4;
	add.s32 	%r5, %r40, %r45;
	shr.u32 	%r46, %r5, 5;
	add.s32 	%r47, %r46, 1;
	and.b32  	%r6, %r47, 15;
	add.s32 	%r7, %r6, -1;
	and.b32  	%r8, %r47, 7;
	and.b32  	%r9, %r47, 268435440;
	and.b32  	%r10, %r47, 3;
	neg.s32 	%r11, %r9;
	mul.wide.u32 	%rd15, %r4, 4;
	add.s64 	%rd16, %rd15, %rd2;
	add.s64 	%rd3, %rd16, 1024;
	shr.u32 	%r12, %r1, 5;
$L__BB0_2:
	setp.ge.u32 	%p2, %r4, %r40;
	mul.lo.s32 	%r49, %r73, %r40;
	cvt.u64.u32 	%rd4, %r49;
	mul.wide.u32 	%rd17, %r49, 4;
	add.s64 	%rd5, %rd2, %rd17;
	mov.f32 	%f308, 0f00800000;
	@%p2 bra 	$L__BB0_16;
	setp.lt.u32 	%p3, %r5, 480;
	mov.f32 	%f308, 0f00800000;
	mov.u32 	%r78, %r4;
	@%p3 bra 	$L__BB0_6;
	shl.b64 	%rd18, %rd4, 2;
	add.s64 	%rd41, %rd3, %rd18;
	mov.f32 	%f308, 0f00800000;
	mov.u32 	%r77, %r11;
	mov.u32 	%r78, %r4;
$L__BB0_5:
	.pragma "nounroll";
	ld.global.nc.f32 	%f35, [%rd41+-1024];
	max.f32 	%f36, %f35, %f308;
	ld.global.nc.f32 	%f37, [%rd41+-896];
	max.f32 	%f38, %f37, %f36;
	ld.global.nc.f32 	%f39, [%rd41+-768];
	max.f32 	%f40, %f39, %f38;
	ld.global.nc.f32 	%f41, [%rd41+-640];
	max.f32 	%f42, %f41, %f40;
	ld.global.nc.f32 	%f43, [%rd41+-512];
	max.f32 	%f44, %f43, %f42;
	ld.global.nc.f32 	%f45, [%rd41+-384];
	max.f32 	%f46, %f45, %f44;
	ld.global.nc.f32 	%f47, [%rd41+-256];
	max.f32 	%f48, %f47, %f46;
	ld.global.nc.f32 	%f49, [%rd41+-128];
	max.f32 	%f50, %f49, %f48;
	ld.global.nc.f32 	%f51, [%rd41];
	max.f32 	%f52, %f51, %f50;
	ld.global.nc.f32 	%f53, [%rd41+128];
	max.f32 	%f54, %f53, %f52;
	ld.global.nc.f32 	%f55, [%rd41+256];
	max.f32 	%f56, %f55, %f54;
	ld.global.nc.f32 	%f57, [%rd41+384];
	max.f32 	%f58, %f57, %f56;
	ld.global.nc.f32 	%f59, [%rd41+512];
	max.f32 	%f60, %f59, %f58;
	ld.global.nc.f32 	%f61, [%rd41+640];
	max.f32 	%f62, %f61, %f60;
	ld.global.nc.f32 	%f63, [%rd41+768];
	max.f32 	%f64, %f63, %f62;
	ld.global.nc.f32 	%f65, [%rd41+896];
	max.f32 	%f308, %f65, %f64;
	add.s32 	%r78, %r78, 512;
	add.s32 	%r77, %r77, 16;
	add.s64 	%rd41, %rd41, 2048;
	setp.eq.s32 	%p4, %r77, 0;
	@%p4 bra 	$L__BB0_6;
	bra.uni 	$L__BB0_5;
$L__BB0_6:
	setp.eq.s32 	%p5, %r6, 0;
	@%p5 bra 	$L__BB0_16;
	setp.lt.u32 	%p6, %r7, 7;
	@%p6 bra 	$L__BB0_9;
	mul.wide.u32 	%rd19, %r78, 4;
	add.s64 	%rd20, %rd5, %rd19;
	ld.global.nc.f32 	%f67, [%rd20];
	max.f32 	%f68, %f67, %f308;
	ld.global.nc.f32 	%f69, [%rd20+128];
	max.f32 	%f70, %f69, %f68;
	ld.global.nc.f32 	%f71, [%rd20+256];
	max.f32 	%f72, %f71, %f70;
	ld.global.nc.f32 	%f73, [%rd20+384];
	max.f32 	%f74, %f73, %f72;
	ld.global.nc.f32 	%f75, [%rd20+512];
	max.f32 	%f76, %f75, %f74;
	ld.global.nc.f32 	%f77, [%rd20+640];
	max.f32 	%f78, %f77, %f76;
	ld.global.nc.f32 	%f79, [%rd20+768];
	max.f32 	%f80, %f79, %f78;
	ld.global.nc.f32 	%f81, [%rd20+896];
	max.f32 	%f308, %f81, %f80;
	add.s32 	%r78, %r78, 256;
$L__BB0_9:
	setp.eq.s32 	%p7, %r8, 0;
	@%p7 bra 	$L__BB0_16;
	add.s32 	%r50, %r8, -1;
	setp.lt.u32 	%p8, %r50, 3;
	@%p8 bra 	$L__BB0_12;
	mul.wide.u32 	%rd21, %r78, 4;
	add.s64 	%rd22, %rd5, %rd21;
	ld.global.nc.f32 	%f83, [%rd22];
	max.f32 	%f84, %f83, %f308;
	ld.global.nc.f32 	%f85, [%rd22+128];
	max.f32 	%f86, %f85, %f84;
	ld.global.nc.f32 	%f87, [%rd22+256];
	max.f32 	%f88, %f87, %f86;
	ld.global.nc.f32 	%f89, [%rd22+384];
	max.f32 	%f308, %f89, %f88;
	add.s32 	%r78, %r78, 128;
$L__BB0_12:
	setp.eq.s32 	%p9, %r10, 0;
	@%p9 bra 	$L__BB0_16;
	setp.eq.s32 	%p10, %r10, 1;
	mul.wide.u32 	%rd23, %r78, 4;
	add.s64 	%rd7, %rd5, %rd23;
	ld.global.nc.f32 	%f90, [%rd7];
	max.f32 	%f308, %f90, %f308;
	@%p10 bra 	$L__BB0_16;
	setp.eq.s32 	%p11, %r10, 2;
	ld.global.nc.f32 	%f91, [%rd7+128];
	max.f32 	%f308, %f91, %f308;
	@%p11 bra 	$L__BB0_16;
	ld.global.nc.f32 	%f92, [%rd7+256];
	max.f32 	%f308, %f92, %f308;
$L__BB0_16:
	setp.lt.u32 	%p12, %r4, %r40;
	mov.b32 	%r51, %f308;
	shfl.sync.bfly.b32	%r52|%p13, %r51, 16, 31, -1;
	mov.b32 	%f94, %r52;
	max.f32 	%f95, %f94, %f308;
	mov.b32 	%r53, %f95;
	shfl.sync.bfly.b32	%r54|%p14, %r53, 8, 31, -1;
	mov.b32 	%f96, %r54;
	max.f32 	%f97, %f96, %f95;
	mov.b32 	%r55, %f97;
	shfl.sync.bfly.b32	%r56|%p15, %r55, 4, 31, -1;
	mov.b32 	%f98, %r56;
	max.f32 	%f99, %f98, %f97;
	mov.b32 	%r57, %f99;
	shfl.sync.bfly.b32	%r58|%p16, %r57, 2, 31, -1;
	mov.b32 	%f100, %r58;
	max.f32 	%f101, %f100, %f99;
	mov.b32 	%r59, %f101;
	shfl.sync.bfly.b32	%r60|%p17, %r59, 1, 31, -1;
	mov.b32 	%f102, %r60;
	max.f32 	%f15, %f102, %f101;
	mov.f32 	%f316, 0f00000000;
	@%p12 bra 	$L__BB0_17;
	bra.uni 	$L__BB0_30;
$L__BB0_17:
	setp.lt.u32 	%p18, %r5, 480;
	mov.f32 	%f316, 0f00000000;
	mov.u32 	%r82, %r4;
	@%p18 bra 	$L__BB0_20;
	mov.b32 	%r83, 0;
	mov.f32 	%f316, 0f00000000;
	mov.u32 	%r82, %r4;
$L__BB0_19:
	.pragma "nounroll";
	mul.wide.u32 	%rd24, %r82, 4;
	add.s64 	%rd25, %rd5, %rd24;
	ld.global.nc.f32 	%f106, [%rd25];
	sub.f32 	%f107, %f106, %f15;
	mul.f32 	%f108, %f107, 0f3FB8AA3B;
	ex2.approx.f32 	%f109, %f108;
	add.f32 	%f110, %f316, %f109;
	ld.global.nc.f32 	%f111, [%rd25+128];
	sub.f32 	%f112, %f111, %f15;
	mul.f32 	%f113, %f112, 0f3FB8AA3B;
	ex2.approx.f32 	%f114, %f113;
	add.f32 	%f115, %f110, %f114;
	ld.global.nc.f32 	%f116, [%rd25+256];
	sub.f32 	%f117, %f116, %f15;
	mul.f32 	%f118, %f117, 0f3FB8AA3B;
	ex2.approx.f32 	%f119, %f118;
	add.f32 	%f120, %f115, %f119;
	ld.global.nc.f32 	%f121, [%rd25+384];
	sub.f32 	%f122, %f121, %f15;
	mul.f32 	%f123, %f122, 0f3FB8AA3B;
	ex2.approx.f32 	%f124, %f123;
	add.f32 	%f125, %f120, %f124;
	ld.global.nc.f32 	%f126, [%rd25+512];
	sub.f32 	%f127, %f126, %f15;
	mul.f32 	%f128, %f127, 0f3FB8AA3B;
	ex2.approx.f32 	%f129, %f128;
	add.f32 	%f130, %f125, %f129;
	ld.global.nc.f32 	%f131, [%rd25+640];
	sub.f32 	%f132, %f131, %f15;
	mul.f32 	%f133, %f132, 0f3FB8AA3B;
	ex2.approx.f32 	%f134, %f133;
	add.f32 	%f135, %f130, %f134;
	ld.global.nc.f32 	%f136, [%rd25+768];
	sub.f32 	%f137, %f136, %f15;
	mul.f32 	%f138, %f137, 0f3FB8AA3B;
	ex2.approx.f32 	%f139, %f138;
	add.f32 	%f140, %f135, %f139;
	ld.global.nc.f32 	%f141, [%rd25+896];
	sub.f32 	%f142, %f141, %f15;
	mul.f32 	%f143, %f142, 0f3FB8AA3B;
	ex2.approx.f32 	%f144, %f143;
	add.f32 	%f145, %f140, %f144;
	ld.global.nc.f32 	%f146, [%rd25+1024];
	sub.f32 	%f147, %f146, %f15;
	mul.f32 	%f148, %f147, 0f3FB8AA3B;
	ex2.approx.f32 	%f149, %f148;
	add.f32 	%f150, %f145, %f149;
	ld.global.nc.f32 	%f151, [%rd25+1152];
	sub.f32 	%f152, %f151, %f15;
	mul.f32 	%f153, %f152, 0f3FB8AA3B;
	ex2.approx.f32 	%f154, %f153;
	add.f32 	%f155, %f150, %f154;
	ld.global.nc.f32 	%f156, [%rd25+1280];
	sub.f32 	%f157, %f156, %f15;
	mul.f32 	%f158, %f157, 0f3FB8AA3B;
	ex2.approx.f32 	%f159, %f158;
	add.f32 	%f160, %f155, %f159;
	ld.global.nc.f32 	%f161, [%rd25+1408];
	sub.f32 	%f162, %f161, %f15;
	mul.f32 	%f163, %f162, 0f3FB8AA3B;
	ex2.approx.f32 	%f164, %f163;
	add.f32 	%f165, %f160, %f164;
	ld.global.nc.f32 	%f166, [%rd25+1536];
	sub.f32 	%f167, %f166, %f15;
	mul.f32 	%f168, %f167, 0f3FB8AA3B;
	ex2.approx.f32 	%f169, %f168;
	add.f32 	%f170, %f165, %f169;
	ld.global.nc.f32 	%f171, [%rd25+1664];
	sub.f32 	%f172, %f171, %f15;
	mul.f32 	%f173, %f172, 0f3FB8AA3B;
	ex2.approx.f32 	%f174, %f173;
	add.f32 	%f175, %f170, %f174;
	ld.global.nc.f32 	%f176, [%rd25+1792];
	sub.f32 	%f177, %f176, %f15;
	mul.f32 	%f178, %f177, 0f3FB8AA3B;
	ex2.approx.f32 	%f179, %f178;
	add.f32 	%f180, %f175, %f179;
	ld.global.nc.f32 	%f181, [%rd25+1920];
	sub.f32 	%f182, %f181, %f15;
	mul.f32 	%f183, %f182, 0f3FB8AA3B;
	ex2.approx.f32 	%f184, %f183;
	add.f32 	%f316, %f180, %f184;
	add.s32 	%r82, %r82, 512;
	add.s32 	%r83, %r83, 16;
	setp.eq.s32 	%p19, %r83, %r9;
	@%p19 bra 	$L__BB0_20;
	bra.uni 	$L__BB0_19;
$L__BB0_20:
	setp.eq.s32 	%p20, %r6, 0;
	@%p20 bra 	$L__BB0_30;
	setp.lt.u32 	%p21, %r7, 7;
	@%p21 bra 	$L__BB0_23;
	mul.wide.u32 	%rd26, %r82, 4;
	add.s64 	%rd27, %rd5, %rd26;
	ld.global.nc.f32 	%f186, [%rd27];
	sub.f32 	%f187, %f186, %f15;
	mul.f32 	%f188, %f187, 0f3FB8AA3B;
	ex2.approx.f32 	%f189, %f188;
	add.f32 	%f190, %f316, %f189;
	ld.global.nc.f32 	%f191, [%rd27+128];
	sub.f32 	%f192, %f191, %f15;
	mul.f32 	%f193, %f192, 0f3FB8AA3B;
	ex2.approx.f32 	%f194, %f193;
	add.f32 	%f195, %f190, %f194;
	ld.global.nc.f32 	%f196, [%rd27+256];
	sub.f32 	%f197, %f196, %f15;
	mul.f32 	%f198, %f197, 0f3FB8AA3B;
	ex2.approx.f32 	%f199, %f198;
	add.f32 	%f200, %f195, %f199;
	ld.global.nc.f32 	%f201, [%rd27+384];
	sub.f32 	%f202, %f201, %f15;
	mul.f32 	%f203, %f202, 0f3FB8AA3B;
	ex2.approx.f32 	%f204, %f203;
	add.f32 	%f205, %f200, %f204;
	ld.global.nc.f32 	%f206, [%rd27+512];
	sub.f32 	%f207, %f206, %f15;
	mul.f32 	%f208, %f207, 0f3FB8AA3B;
	ex2.approx.f32 	%f209, %f208;
	add.f32 	%f210, %f205, %f209;
	ld.global.nc.f32 	%f211, [%rd27+640];
	sub.f32 	%f212, %f211, %f15;
	mul.f32 	%f213, %f212, 0f3FB8AA3B;
	ex2.approx.f32 	%f214, %f213;
	add.f32 	%f215, %f210, %f214;
	ld.global.nc.f32 	%f216, [%rd27+768];
	sub.f32 	%f217, %f216, %f15;
	mul.f32 	%f218, %f217, 0f3FB8AA3B;
	ex2.approx.f32 	%f219, %f218;
	add.f32 	%f220, %f215, %f219;
	ld.global.nc.f32 	%f221, [%rd27+896];
	sub.f32 	%f222, %f221, %f15;
	mul.f32 	%f223, %f222, 0f3FB8AA3B;
	ex2.approx.f32 	%f224, %f223;
	add.f32 	%f316, %f220, %f224;
	add.s32 	%r82, %r82, 256;
$L__BB0_23:
	setp.eq.s32 	%p22, %r8, 0;
	@%p22 bra 	$L__BB0_30;
	add.s32 	%r62, %r8, -1;
	setp.lt.u32 	%p23, %r62, 3;
	@%p23 bra 	$L__BB0_26;
	mul.wide.u32 	%rd28, %r82, 4;
	add.s64 	%rd29, %rd5, %rd28;
	ld.global.nc.f32 	%f226, [%rd29];
	sub.f32 	%f227, %f226, %f15;
	mul.f32 	%f228, %f227, 0f3FB8AA3B;
	ex2.approx.f32 	%f229, %f228;
	add.f32 	%f230, %f316, %f229;
	ld.global.nc.f32 	%f231, [%rd29+128];
	sub.f32 	%f232, %f231, %f15;
	mul.f32 	%f233, %f232, 0f3FB8AA3B;
	ex2.approx.f32 	%f234, %f233;
	add.f32 	%f235, %f230, %f234;
	ld.global.nc.f32 	%f236, [%rd29+256];
	sub.f32 	%f237, %f236, %f15;
	mul.f32 	%f238, %f237, 0f3FB8AA3B;
	ex2.approx.f32 	%f239, %f238;
	add.f32 	%f240, %f235, %f239;
	ld.global.nc.f32 	%f241, [%rd29+384];
	sub.f32 	%f242, %f241, %f15;
	mul.f32 	%f243, %f242, 0f3FB8AA3B;
	ex2.approx.f32 	%f244, %f243;
	add.f32 	%f316, %f240, %f244;
	add.s32 	%r82, %r82, 128;
$L__BB0_26:
	setp.eq.s32 	%p24, %r10, 0;
	@%p24 bra 	$L__BB0_30;
	setp.eq.s32 	%p25, %r10, 1;
	mul.wide.u32 	%rd30, %r82, 4;
	add.s64 	%rd10, %rd5, %rd30;
	ld.global.nc.f32 	%f245, [%rd10];
	sub.f32 	%f246, %f245, %f15;
	mul.f32 	%f247, %f246, 0f3FB8AA3B;
	ex2.approx.f32 	%f248, %f247;
	add.f32 	%f316, %f316, %f248;
	@%p25 bra 	$L__BB0_30;
	setp.eq.s32 	%p26, %r10, 2;
	ld.global.nc.f32 	%f249, [%rd10+128];
	sub.f32 	%f250, %f249, %f15;
	mul.f32 	%f251, %f250, 0f3FB8AA3B;
	ex2.approx.f32 	%f252, %f251;
	add.f32 	%f316, %f316, %f252;
	@%p26 bra 	$L__BB0_30;
	ld.global.nc.f32 	%f253, [%rd10+256];
	sub.f32 	%f254, %f253, %f15;
	mul.f32 	%f255, %f254, 0f3FB8AA3B;
	ex2.approx.f32 	%f256, %f255;
	add.f32 	%f316, %f316, %f256;
$L__BB0_30:
	setp.lt.u32 	%p27, %r4, %r40;
	mov.b32 	%r63, %f316;
	shfl.sync.bfly.b32	%r64|%p28, %r63, 16, 31, -1;
	mov.b32 	%f257, %r64;
	add.f32 	%f258, %f316, %f257;
	mov.b32 	%r65, %f258;
	shfl.sync.bfly.b32	%r66|%p29, %r65, 8, 31, -1;
	mov.b32 	%f259, %r66;
	add.f32 	%f260, %f258, %f259;
	mov.b32 	%r67, %f260;
	shfl.sync.bfly.b32	%r68|%p30, %r67, 4, 31, -1;
	mov.b32 	%f261, %r68;
	add.f32 	%f262, %f260, %f261;
	mov.b32 	%r69, %f262;
	shfl.sync.bfly.b32	%r70|%p31, %r69, 2, 31, -1;
	mov.b32 	%f263, %r70;
	add.f32 	%f264, %f262, %f263;
	mov.b32 	%r71, %f264;
	shfl.sync.bfly.b32	%r72|%p32, %r71, 1, 31, -1;
	mov.b32 	%f265, %r72;
	add.f32 	%f30, %f264, %f265;
	@%p27 bra 	$L__BB0_31;
	bra.uni 	$L__BB0_37;
$L__BB0_31:
	setp.eq.s32 	%p33, %r10, 0;
	mov.u32 	%r84, %r4;
	@%p33 bra 	$L__BB0_35;
	or.b32  	%r84, %r4, 32;
	setp.eq.s32 	%p34, %r10, 1;
	cvt.u64.u32 	%rd31, %r4;
	mul.wide.u32 	%rd32, %r4, 4;
	add.s64 	%rd11, %rd5, %rd32;
	ld.global.nc.f32 	%f266, [%rd11];
	sub.f32 	%f267, %f266, %f15;
	mul.f32 	%f268, %f267, 0f3FB8AA3B;
	ex2.approx.f32 	%f269, %f268;
	div.rn.f32 	%f270, %f269, %f30;
	add.s64 	%rd33, %rd31, %rd4;
	shl.b64 	%rd34, %rd33, 2;
	add.s64 	%rd12, %rd1, %rd34;
	st.global.f32 	[%rd12], %f270;
	@%p34 bra 	$L__BB0_35;
	or.b32  	%r84, %r4, 64;
	setp.eq.s32 	%p35, %r10, 2;
	ld.global.nc.f32 	%f271, [%rd11+128];
	sub.f32 	%f272, %f271, %f15;
	mul.f32 	%f273, %f272, 0f3FB8AA3B;
	ex2.approx.f32 	%f274, %f273;
	div.rn.f32 	%f275, %f274, %f30;
	st.global.f32 	[%rd12+128], %f275;
	@%p35 bra 	$L__BB0_35;
	or.b32  	%r84, %r4, 96;
	ld.global.nc.f32 	%f276, [%rd11+256];
	sub.f32 	%f277, %f276, %f15;
	mul.f32 	%f278, %f277, 0f3FB8AA3B;
	ex2.approx.f32 	%f279, %f278;
	div.rn.f32 	%f280, %f279, %f30;
	st.global.f32 	[%rd12+256], %f280;
$L__BB0_35:
	setp.lt.u32 	%p36, %r5, 96;
	@%p36 bra 	$L__BB0_37;
$L__BB0_36:
	cvt.u64.u32 	%rd35, %r84;
	mul.wide.u32 	%rd36, %r84, 4;
	add.s64 	%rd37, %rd5, %rd36;
	ld.global.nc.f32 	%f281, [%rd37];
	sub.f32 	%f282, %f281, %f15;
	mul.f32 	%f283, %f282, 0f3FB8AA3B;
	ex2.approx.f32 	%f284, %f283;
	div.rn.f32 	%f285, %f284, %f30;
	add.s64 	%rd38, %rd35, %rd4;
	shl.b64 	%rd39, %rd38, 2;
	add.s64 	%rd40, %rd1, %rd39;
	st.global.f32 	[%rd40], %f285;
	ld.global.nc.f32 	%f286, [%rd37+128];
	sub.f32 	%f287, %f286, %f15;
	mul.f32 	%f288, %f287, 0f3FB8AA3B;
	ex2.approx.f32 	%f289, %f288;
	div.rn.f32 	%f290, %f289, %f30;
	st.global.f32 	[%rd40+128], %f290;
	ld.global.nc.f32 	%f291, [%rd37+256];
	sub.f32 	%f292, %f291, %f15;
	mul.f32 	%f293, %f292, 0f3FB8AA3B;
	ex2.approx.f32 	%f294, %f293;
	div.rn.f32 	%f295, %f294, %f30;
	st.global.f32 	[%rd40+256], %f295;
	ld.global.nc.f32 	%f296, [%rd37+384];
	sub.f32 	%f297, %f296, %f15;
	mul.f32 	%f298, %f297, 0f3FB8AA3B;
	ex2.approx.f32 	%f299, %f298;
	div.rn.f32 	%f300, %f299, %f30;
	st.global.f32 	[%rd40+384], %f300;
	add.s32 	%r84, %r84, 128;
	setp.lt.u32 	%p37, %r84, %r40;
	@%p37 bra 	$L__BB0_36;
$L__BB0_37:
	add.s32 	%r73, %r73, %r12;
	setp.lt.u32 	%p38, %r73, %r39;
	@%p38 bra 	$L__BB0_2;
$L__BB0_38:
	ret;

}
	// .globl	_Z26online_softmax_warp_reducePKfPfii
.visible .entry _Z26online_softmax_warp_reducePKfPfii(
	.param .u64 .ptr .align 1 _Z26online_softmax_warp_reducePKfPfii_param_0,
	.param .u64 .ptr .align 1 _Z26online_softmax_warp_reducePKfPfii_param_1,
	.param .u32 _Z26online_softmax_warp_reducePKfPfii_param_2,
	.param .u32 _Z26online_softmax_warp_reducePKfPfii_param_3
)
{
	.reg .pred 	%p<51>;
	.reg .b32 	%r<70>;
	.reg .b32 	%f<289>;
	.reg .b64 	%rd<34>;

	ld.param.u64 	%rd13, [_Z26online_softmax_warp_reducePKfPfii_param_0];
	ld.param.u64 	%rd14, [_Z26online_softmax_warp_reducePKfPfii_param_1];
	ld.param.u32 	%r27, [_Z26online_softmax_warp_reducePKfPfii_param_2];
	ld.param.u32 	%r28, [_Z26online_softmax_warp_reducePKfPfii_param_3];
	cvta.to.global.u64 	%rd1, %rd14;
	cvta.to.global.u64 	%rd2, %rd13;
	mov.u32 	%r29, %nctaid.x;
	mov.u32 	%r30, %ntid.x;
	mul.lo.s32 	%r1, %r29, %r30;
	mov.u32 	%r31, %ctaid.x;
	mov.u32 	%r32, %tid.x;
	mad.lo.s32 	%r2, %r31, %r30, %r32;
	shr.u32 	%r62, %r2, 5;
	and.b32  	%r4, %r2, 31;
	setp.ge.u32 	%p1, %r62, %r27;
	@%p1 bra 	$L__BB1_54;
	not.b32 	%r33, %r4;
	add.s32 	%r5, %r28, %r33;
	shr.u32 	%r34, %r5, 5;
	add.s32 	%r35, %r34, 1;
	and.b32  	%r6, %r35, 7;
	and.b32  	%r7, %r35, 3;
	or.b32  	%r8, %r4, 32;
	or.b32  	%r9, %r4, 64;
	or.b32  	%r10, %r4, 96;
	and.b32  	%r36, %r35, 268435448;
	neg.s32 	%r11, %r36;
	mul.wide.u32 	%rd15, %r4, 4;
	add.s64 	%rd16, %rd15, %rd2;
	add.s64 	%rd3, %rd16, 512;
	shr.u32 	%r12, %r1, 5;
$L__BB1_2:
	setp.ge.u32 	%p2, %r4, %r28;
	mul.lo.s32 	%r38, %r62, %r28;
	cvt.u64.u32 	%rd4, %r38;
	mul.wide.u32 	%rd17, %r38, 4;
	add.s64 	%rd5, %rd2, %rd17;
	mov.f32 	%f286, 0f00800000;
	mov.f32 	%f285, 0f00000000;
	@%p2 bra 	$L__BB1_44;
	setp.lt.u32 	%p3, %r5, 224;
	mov.f32 	%f285, 0f00000000;
	mov.f32 	%f286, 0f00800000;
	mov.u32 	%r67, %r4;
	@%p3 bra 	$L__BB1_22;
	shl.b64 	%rd18, %rd4, 2;
	add.s64 	%rd33, %rd3, %rd18;
	mov.f32 	%f285, 0f00000000;
	mov.f32 	%f286, 0f00800000;
	mov.u32 	%r66, %r11;
	mov.u32 	%r67, %r4;
$L__BB1_5:
	.pragma "nounroll";
	ld.global.nc.f32 	%f50, [%rd33+-512];
	max.f32 	%f104, %f50, %f286;
	setp.le.u32 	%p4, %r67, %r4;
	setp.leu.f32 	%p5, %f104, %f286;
	or.pred  	%p6, %p4, %p5;
	@%p6 bra 	$L__BB1_7;
	sub.f32 	%f105, %f286, %f104;
	mul.f32 	%f106, %f105, 0f3FB8AA3B;
	ex2.approx.f32 	%f107, %f106;
	mul.f32 	%f285, %f285, %f107;
$L__BB1_7:
	sub.f32 	%f108, %f50, %f104;
	mul.f32 	%f109, %f108, 0f3FB8AA3B;
	ex2.approx.f32 	%f110, %f109;
	add.f32 	%f278, %f285, %f110;
	ld.global.nc.f32 	%f55, [%rd33+-384];
	max.f32 	%f56, %f55, %f104;
	setp.leu.f32 	%p7, %f56, %f104;
	@%p7 bra 	$L__BB1_9;
	sub.f32 	%f111, %f104, %f56;
	mul.f32 	%f112, %f111, 0f3FB8AA3B;
	ex2.approx.f32 	%f113, %f112;
	mul.f32 	%f278, %f278, %f113;
$L__BB1_9:
	sub.f32 	%f114, %f55, %f56;
	mul.f32 	%f115, %f114, 0f3FB8AA3B;
	ex2.approx.f32 	%f116, %f115;
	add.f32 	%f279, %f278, %f116;
	ld.global.nc.f32 	%f60, [%rd33+-256];
	max.f32 	%f61, %f60, %f56;
	setp.leu.f32 	%p8, %f61, %f56;
	@%p8 bra 	$L__BB1_11;
	sub.f32 	%f117, %f56, %f61;
	mul.f32 	%f118, %f117, 0f3FB8AA3B;
	ex2.approx.f32 	%f119, %f118;
	mul.f32 	%f279, %f279, %f119;
$L__BB1_11:
	sub.f32 	%f120, %f60, %f61;
	mul.f32 	%f121, %f120, 0f3FB8AA3B;
	ex2.approx.f32 	%f122, %f121;
	add.f32 	%f280, %f279, %f122;
	ld.global.nc.f32 	%f65, [%rd33+-128];
	max.f32 	%f66, %f65, %f61;
	setp.leu.f32 	%p9, %f66, %f61;
	@%p9 bra 	$L__BB1_13;
	sub.f32 	%f123, %f61, %f66;
	mul.f32 	%f124, %f123, 0f3FB8AA3B;
	ex2.approx.f32 	%f125, %f124;
	mul.f32 	%f280, %f280, %f125;
$L__BB1_13:
	sub.f32 	%f126, %f65, %f66;
	mul.f32 	%f127, %f126, 0f3FB8AA3B;
	ex2.approx.f32 	%f128, %f127;
	add.f32 	%f281, %f280, %f128;
	ld.global.nc.f32 	%f70, [%rd33];
	max.f32 	%f71, %f70, %f66;
	setp.leu.f32 	%p10, %f71, %f66;
	@%p10 bra 	$L__BB1_15;
	sub.f32 	%f129, %f66, %f71;
	mul.f32 	%f130, %f129, 0f3FB8AA3B;
	ex2.approx.f32 	%f131, %f130;
	mul.f32 	%f281, %f281, %f131;
$L__BB1_15:
	sub.f32 	%f132, %f70, %f71;
	mul.f32 	%f133, %f132, 0f3FB8AA3B;
	ex2.approx.f32 	%f134, %f133;
	add.f32 	%f282, %f281, %f134;
	ld.global.nc.f32 	%f75, [%rd33+128];
	max.f32 	%f76, %f75, %f71;
	setp.leu.f32 	%p11, %f76, %f71;
	@%p11 bra 	$L__BB1_17;
	sub.f32 	%f135, %f71, %f76;
	mul.f32 	%f136, %f135, 0f3FB8AA3B;
	ex2.approx.f32 	%f137, %f136;
	mul.f32 	%f282, %f282, %f137;
$L__BB1_17:
	sub.f32 	%f138, %f75, %f76;
	mul.f32 	%f139, %f138, 0f3FB8AA3B;
	ex2.approx.f32 	%f140, %f139;
	add.f32 	%f283, %f282, %f140;
	ld.global.nc.f32 	%f80, [%rd33+256];
	max.f32 	%f81, %f80, %f76;
	setp.leu.f32 	%p12, %f81, %f76;
	@%p12 bra 	$L__BB1_19;
	sub.f32 	%f141, %f76, %f81;
	mul.f32 	%f142, %f141, 0f3FB8AA3B;
	ex2.approx.f32 	%f143, %f142;
	mul.f32 	%f283, %f283, %f143;
$L__BB1_19:
	sub.f32 	%f144, %f80, %f81;
	mul.f32 	%f145, %f144, 0f3FB8AA3B;
	ex2.approx.f32 	%f146, %f145;
	add.f32 	%f284, %f283, %f146;
	ld.global.nc.f32 	%f85, [%rd33+384];
	max.f32 	%f286, %f85, %f81;
	setp.leu.f32 	%p13, %f286, %f81;
	@%p13 bra 	$L__BB1_21;
	sub.f32 	%f147, %f81, %f286;
	mul.f32 	%f148, %f147, 0f3FB8AA3B;
	ex2.approx.f32 	%f149, %f148;
	mul.f32 	%f284, %f284, %f149;
$L__BB1_21:
	sub.f32 	%f150, %f85, %f286;
	mul.f32 	%f151, %f150, 0f3FB8AA3B;
	ex2.approx.f32 	%f152, %f151;
	add.f32 	%f285, %f284, %f152;
	add.s32 	%r67, %r67, 256;
	add.s32 	%r66, %r66, 8;
	add.s64 	%rd33, %rd33, 1024;
	setp.eq.s32 	%p14, %r66, 0;
	@%p14 bra 	$L__BB1_22;
	bra.uni 	$L__BB1_5;
$L__BB1_22:
	setp.eq.s32 	%p15, %r6, 0;
	@%p15 bra 	$L__BB1_44;
	add.s32 	%r39, %r6, -1;
	setp.lt.u32 	%p16, %r39, 3;
	@%p16 bra 	$L__BB1_33;
	mul.wide.u32 	%rd19, %r67, 4;
	add.s64 	%rd7, %rd5, %rd19;
	ld.global.nc.f32 	%f5, [%rd7];
	max.f32 	%f154, %f5, %f286;
	setp.le.u32 	%p17, %r67, %r4;
	setp.leu.f32 	%p18, %f154, %f286;
	or.pred  	%p19, %p17, %p18;
	@%p19 bra 	$L__BB1_26;
	sub.f32 	%f155, %f286, %f154;
	mul.f32 	%f156, %f155, 0f3FB8AA3B;
	ex2.approx.f32 	%f157, %f156;
	mul.f32 	%f285, %f285, %f157;
$L__BB1_26:
	sub.f32 	%f158, %f5, %f154;
	mul.f32 	%f159, %f158, 0f3FB8AA3B;
	ex2.approx.f32 	%f160, %f159;
	add.f32 	%f261, %f285, %f160;
	ld.global.nc.f32 	%f10, [%rd7+128];
	max.f32 	%f11, %f10, %f154;
	setp.leu.f32 	%p20, %f11, %f154;
	@%p20 bra 	$L__BB1_28;
	sub.f32 	%f161, %f154, %f11;
	mul.f32 	%f162, %f161, 0f3FB8AA3B;
	ex2.approx.f32 	%f163, %f162;
	mul.f32 	%f261, %f261, %f163;
$L__BB1_28:
	sub.f32 	%f164, %f10, %f11;
	mul.f32 	%f165, %f164, 0f3FB8AA3B;
	ex2.approx.f32 	%f166, %f165;
	add.f32 	%f262, %f261, %f166;
	ld.global.nc.f32 	%f15, [%rd7+256];
	max.f32 	%f16, %f15, %f11;
	setp.leu.f32 	%p21, %f16, %f11;
	@%p21 bra 	$L__BB1_30;
	sub.f32 	%f167, %f11, %f16;
	mul.f32 	%f168, %f167, 0f3FB8AA3B;
	ex2.approx.f32 	%f169, %f168;
	mul.f32 	%f262, %f262, %f169;
$L__BB1_30:
	sub.f32 	%f170, %f15, %f16;
	mul.f32 	%f171, %f170, 0f3FB8AA3B;
	ex2.approx.f32 	%f172, %f171;
	add.f32 	%f263, %f262, %f172;
	ld.global.nc.f32 	%f20, [%rd7+384];
	max.f32 	%f286, %f20, %f16;
	setp.leu.f32 	%p22, %f286, %f16;
	@%p22 bra 	$L__BB1_32;
	sub.f32 	%f173, %f16, %f286;
	mul.f32 	%f174, %f173, 0f3FB8AA3B;
	ex2.approx.f32 	%f175, %f174;
	mul.f32 	%f263, %f263, %f175;
$L__BB1_32:
	sub.f32 	%f176, %f20, %f286;
	mul.f32 	%f177, %f176, 0f3FB8AA3B;
	ex2.approx.f32 	%f178, %f177;
	add.f32 	%f285, %f263, %f178;
	add.s32 	%r67, %r67, 128;
$L__BB1_33:
	setp.eq.s32 	%p23, %r7, 0;
	@%p23 bra 	$L__BB1_44;
	and.b32  	%r40, %r5, 96;
	setp.eq.s32 	%p24, %r40, 0;
	@%p24 bra 	$L__BB1_40;
	mul.wide.u32 	%rd20, %r67, 4;
	add.s64 	%rd8, %rd5, %rd20;
	ld.global.nc.f32 	%f29, [%rd8];
	max.f32 	%f180, %f29, %f286;
	setp.le.u32 	%p25, %r67, %r4;
	setp.leu.f32 	%p26, %f180, %f286;
	or.pred  	%p27, %p25, %p26;
	@%p27 bra 	$L__BB1_37;
	sub.f32 	%f181, %f286, %f180;
	mul.f32 	%f182, %f181, 0f3FB8AA3B;
	ex2.approx.f32 	%f183, %f182;
	mul.f32 	%f285, %f285, %f183;
$L__BB1_37:
	sub.f32 	%f184, %f29, %f180;
	mul.f32 	%f185, %f184, 0f3FB8AA3B;
	ex2.approx.f32 	%f186, %f185;
	add.f32 	%f269, %f285, %f186;
	ld.global.nc.f32 	%f34, [%rd8+128];
	max.f32 	%f286, %f34, %f180;
	setp.leu.f32 	%p28, %f286, %f180;
	@%p28 bra 	$L__BB1_39;
	sub.f32 	%f187, %f180, %f286;
	mul.f32 	%f188, %f187, 0f3FB8AA3B;
	ex2.approx.f32 	%f189, %f188;
	mul.f32 	%f269, %f269, %f189;
$L__BB1_39:
	sub.f32 	%f190, %f34, %f286;
	mul.f32 	%f191, %f190, 0f3FB8AA3B;
	ex2.approx.f32 	%f192, %f191;
	add.f32 	%f285, %f269, %f192;
	add.s32 	%r67, %r67, 64;
$L__BB1_40:
	and.b32  	%r41, %r5, 32;
	setp.ne.s32 	%p29, %r41, 0;
	@%p29 bra 	$L__BB1_44;
	mul.wide.u32 	%rd21, %r67, 4;
	add.s64 	%rd22, %rd5, %rd21;
	ld.global.nc.f32 	%f43, [%rd22];
	max.f32 	%f193, %f43, %f286;
	setp.le.u32 	%p30, %r67, %r4;
	setp.leu.f32 	%p31, %f193, %f286;
	or.pred  	%p32, %p30, %p31;
	@%p32 bra 	$L__BB1_43;
	sub.f32 	%f194, %f286, %f193;
	mul.f32 	%f195, %f194, 0f3FB8AA3B;
	ex2.approx.f32 	%f196, %f195;
	mul.f32 	%f285, %f285, %f196;
$L__BB1_43:
	sub.f32 	%f197, %f43, %f193;
	mul.f32 	%f198, %f197, 0f3FB8AA3B;
	ex2.approx.f32 	%f199, %f198;
	add.f32 	%f285, %f285, %f199;
	mov.f32 	%f286, %f193;
$L__BB1_44:
	mov.b32 	%r42, %f286;
	shfl.sync.bfly.b32	%r43|%p33, %r42, 16, 31, -1;
	mov.b32 	%f200, %r43;
	max.f32 	%f201, %f200, %f286;
	mov.b32 	%r44, %f201;
	shfl.sync.bfly.b32	%r45|%p34, %r44, 8, 31, -1;
	mov.b32 	%f202, %r45;
	max.f32 	%f203, %f202, %f201;
	mov.b32 	%r46, %f203;
	shfl.sync.bfly.b32	%r47|%p35, %r46, 4, 31, -1;
	mov.b32 	%f204, %r47;
	max.f32 	%f205, %f204, %f203;
	mov.b32 	%r48, %f205;
	shfl.sync.bfly.b32	%r49|%p36, %r48, 2, 31, -1;
	mov.b32 	%f206, %r49;
	max.f32 	%f207, %f206, %f205;
	mov.b32 	%r50, %f207;
	shfl.sync.bfly.b32	%r51|%p37, %r50, 1, 31, -1;
	mov.b32 	%f208, %r51;
	max.f32 	%f92, %f208, %f207;
	setp.leu.f32 	%p38, %f92, %f286;
	@%p38 bra 	$L__BB1_46;
	sub.f32 	%f209, %f286, %f92;
	mul.f32 	%f210, %f209, 0f3FB8AA3B;
	ex2.approx.f32 	%f211, %f210;
	mul.f32 	%f285, %f285, %f211;
	mov.f32 	%f286, %f92;
$L__BB1_46:
	setp.lt.u32 	%p39, %r4, %r28;
	mov.b32 	%r52, %f285;
	shfl.sync.bfly.b32	%r53|%p40, %r52, 16, 31, -1;
	mov.b32 	%f212, %r53;
	add.f32 	%f213, %f285, %f212;
	mov.b32 	%r54, %f213;
	shfl.sync.bfly.b32	%r55|%p41, %r54, 8, 31, -1;
	mov.b32 	%f214, %r55;
	add.f32 	%f215, %f213, %f214;
	mov.b32 	%r56, %f215;
	shfl.sync.bfly.b32	%r57|%p42, %r56, 4, 31, -1;
	mov.b32 	%f216, %r57;
	add.f32 	%f217, %f215, %f216;
	mov.b32 	%r58, %f217;
	shfl.sync.bfly.b32	%r59|%p43, %r58, 2, 31, -1;
	mov.b32 	%f218, %r59;
	add.f32 	%f219, %f217, %f218;
	mov.b32 	%r60, %f219;
	shfl.sync.bfly.b32	%r61|%p44, %r60, 1, 31, -1;
	mov.b32 	%f220, %r61;
	add.f32 	%f96, %f219, %f220;
	@%p39 bra 	$L__BB1_47;
	bra.uni 	$L__BB1_53;
$L__BB1_47:
	setp.eq.s32 	%p45, %r7, 0;
	mov.u32 	%r68, %r4;
	@%p45 bra 	$L__BB1_51;
	setp.eq.s32 	%p46, %r7, 1;
	cvt.u64.u32 	%rd23, %r4;
	mul.wide.u32 	%rd24, %r4, 4;
	add.s64 	%rd11, %rd5, %rd24;
	ld.global.nc.f32 	%f221, [%rd11];
	sub.f32 	%f222, %f221, %f286;
	mul.f32 	%f223, %f222, 0f3FB8AA3B;
	ex2.approx.f32 	%f224, %f223;
	div.rn.f32 	%f225, %f224, %f96;
	add.s64 	%rd25, %rd23, %rd4;
	shl.b64 	%rd26, %rd25, 2;
	add.s64 	%rd12, %rd1, %rd26;
	st.global.f32 	[%rd12], %f225;
	mov.u32 	%r68, %r8;
	@%p46 bra 	$L__BB1_51;
	setp.eq.s32 	%p47, %r7, 2;
	ld.global.nc.f32 	%f226, [%rd11+128];
	sub.f32 	%f227, %f226, %f286;
	mul.f32 	%f228, %f227, 0f3FB8AA3B;
	ex2.approx.f32 	%f229, %f228;
	div.rn.f32 	%f230, %f229, %f96;
	st.global.f32 	[%rd12+128], %f230;
	mov.u32 	%r68, %r9;
	@%p47 bra 	$L__BB1_51;
	ld.global.nc.f32 	%f231, [%rd11+256];
	sub.f32 	%f232, %f231, %f286;
	mul.f32 	%f233, %f232, 0f3FB8AA3B;
	ex2.approx.f32 	%f234, %f233;
	div.rn.f32 	%f235, %f234, %f96;
	st.global.f32 	[%rd12+256], %f235;
	mov.u32 	%r68, %r10;
$L__BB1_51:
	setp.lt.u32 	%p48, %r5, 96;
	@%p48 bra 	$L__BB1_53;
$L__BB1_52:
	cvt.u64.u32 	%rd27, %r68;
	mul.wide.u32 	%rd28, %r68, 4;
	add.s64 	%rd29, %rd5, %rd28;
	ld.global.nc.f32 	%f236, [%rd29];
	sub.f32 	%f237, %f236, %f286;
	mul.f32 	%f238, %f237, 0f3FB8AA3B;
	ex2.approx.f32 	%f239, %f238;
	div.rn.f32 	%f240, %f239, %f96;
	add.s64 	%rd30, %rd27, %rd4;
	shl.b64 	%rd31, %rd30, 2;
	add.s64 	%rd32, %rd1, %rd31;
	st.global.f32 	[%rd32], %f240;
	ld.global.nc.f32 	%f241, [%rd29+128];
	sub.f32 	%f242, %f241, %f286;
	mul.f32 	%f243, %f242, 0f3FB8AA3B;
	ex2.approx.f32 	%f244, %f243;
	div.rn.f32 	%f245, %f244, %f96;
	st.global.f32 	[%rd32+128], %f245;
	ld.global.nc.f32 	%f246, [%rd29+256];
	sub.f32 	%f247, %f246, %f286;
	mul.f32 	%f248, %f247, 0f3FB8AA3B;
	ex2.approx.f32 	%f249, %f248;
	div.rn.f32 	%f250, %f249, %f96;
	st.global.f32 	[%rd32+256], %f250;
	ld.global.nc.f32 	%f251, [%rd29+384];
	sub.f32 	%f252, %f251, %f286;
	mul.f32 	%f253, %f252, 0f3FB8AA3B;
	ex2.approx.f32 	%f254, %f253;
	div.rn.f32 	%f255, %f254, %f96;
	st.global.f32 	[%rd32+384], %f255;
	add.s32 	%r68, %r68, 128;
	setp.lt.u32 	%p49, %r68, %r28;
	@%p49 bra 	$L__BB1_52;
$L__BB1_53:
	add.s32 	%r62, %r62, %r12;
	setp.lt.u32 	%p50, %r62, %r27;
	@%p50 bra 	$L__BB1_2;
$L__BB1_54:
	ret;

}
	// .globl	_Z20softmax_block_reducePKfPfii
.visible .entry _Z20softmax_block_reducePKfPfii(
	.param .u64 .ptr .align 1 _Z20softmax_block_reducePKfPfii_param_0,
	.param .u64 .ptr .align 1 _Z20softmax_block_reducePKfPfii_param_1,
	.param .u32 _Z20softmax_block_reducePKfPfii_param_2,
	.param .u32 _Z20softmax_block_reducePKfPfii_param_3
)
{
	.reg .pred 	%p<35>;
	.reg .b32 	%r<69>;
	.reg .b32 	%f<75>;
	.reg .b64 	%rd<18>;
	// demoted variable
	.shared .align 4 .b8 _ZZ20softmax_block_reducePKfPfiiE4smem[128];
	ld.param.u64 	%rd5, [_Z20softmax_block_reducePKfPfii_param_0];
	ld.param.u64 	%rd6, [_Z20softmax_block_reducePKfPfii_param_1];
	ld.param.u32 	%r17, [_Z20softmax_block_reducePKfPfii_param_2];
	ld.param.u32 	%r18, [_Z20softmax_block_reducePKfPfii_param_3];
	mov.u32 	%r65, %ctaid.x;
	setp.ge.u32 	%p1, %r65, %r17;
	@%p1 bra 	$L__BB2_24;
	mov.u32 	%r2, %tid.x;
	mov.u32 	%r3, %ntid.x;
	mov.u32 	%r19, %ntid.y;
	mul.lo.s32 	%r20, %r3, %r19;
	shr.u32 	%r4, %r20, 5;
	and.b32  	%r5, %r2, 31;
	shr.u32 	%r21, %r2, 3;
	mov.u32 	%r22, _ZZ20softmax_block_reducePKfPfiiE4smem;
	add.s32 	%r6, %r22, %r21;
	shl.b32 	%r23, %r2, 2;
	add.s32 	%r7, %r22, %r23;
	mov.u32 	%r8, %nctaid.x;
	cvta.to.global.u64 	%rd1, %rd5;
	cvta.to.global.u64 	%rd2, %rd6;
$L__BB2_2:
	setp.ge.u32 	%p2, %r2, %r18;
	mul.lo.s32 	%r24, %r65, %r18;
	cvt.u64.u32 	%rd3, %r24;
	mul.wide.u32 	%rd7, %r24, 4;
	add.s64 	%rd4, %rd1, %rd7;
	mov.f32 	%f70, 0f00800000;
	@%p2 bra 	$L__BB2_5;
	mov.f32 	%f70, 0f00800000;
	mov.u32 	%r66, %r2;
$L__BB2_4:
	mul.wide.u32 	%rd8, %r66, 4;
	add.s64 	%rd9, %rd4, %rd8;
	ld.global.nc.f32 	%f17, [%rd9];
	max.f32 	%f70, %f17, %f70;
	add.s32 	%r66, %r66, %r3;
	setp.lt.u32 	%p3, %r66, %r18;
	@%p3 bra 	$L__BB2_4;
$L__BB2_5:
	setp.ne.s32 	%p4, %r5, 0;
	mov.b32 	%r25, %f70;
	shfl.sync.bfly.b32	%r26|%p5, %r25, 16, 31, -1;
	mov.b32 	%f18, %r26;
	max.f32 	%f19, %f18, %f70;
	mov.b32 	%r27, %f19;
	shfl.sync.bfly.b32	%r28|%p6, %r27, 8, 31, -1;
	mov.b32 	%f20, %r28;
	max.f32 	%f21, %f20, %f19;
	mov.b32 	%r29, %f21;
	shfl.sync.bfly.b32	%r30|%p7, %r29, 4, 31, -1;
	mov.b32 	%f22, %r30;
	max.f32 	%f23, %f22, %f21;
	mov.b32 	%r31, %f23;
	shfl.sync.bfly.b32	%r32|%p8, %r31, 2, 31, -1;
	mov.b32 	%f24, %r32;
	max.f32 	%f25, %f24, %f23;
	mov.b32 	%r33, %f25;
	shfl.sync.bfly.b32	%r34|%p9, %r33, 1, 31, -1;
	mov.b32 	%f26, %r34;
	max.f32 	%f4, %f26, %f25;
	@%p4 bra 	$L__BB2_7;
	st.shared.f32 	[%r6], %f4;
$L__BB2_7:
	setp.gt.u32 	%p10, %r2, 31;
	bar.sync 	0;
	@%p10 bra 	$L__BB2_11;
	setp.ge.u32 	%p11, %r2, %r4;
	mov.f32 	%f71, 0f00800000;
	@%p11 bra 	$L__BB2_10;
	ld.shared.f32 	%f71, [%r7];
$L__BB2_10:
	bar.warp.sync 	-1;
	mov.b32 	%r35, %f71;
	shfl.sync.bfly.b32	%r36|%p12, %r35, 16, 31, -1;
	mov.b32 	%f28, %r36;
	max.f32 	%f29, %f28, %f71;
	mov.b32 	%r37, %f29;
	shfl.sync.bfly.b32	%r38|%p13, %r37, 8, 31, -1;
	mov.b32 	%f30, %r38;
	max.f32 	%f31, %f30, %f29;
	mov.b32 	%r39, %f31;
	shfl.sync.bfly.b32	%r40|%p14, %r39, 4, 31, -1;
	mov.b32 	%f32, %r40;
	max.f32 	%f33, %f32, %f31;
	mov.b32 	%r41, %f33;
	shfl.sync.bfly.b32	%r42|%p15, %r41, 2, 31, -1;
	mov.b32 	%f34, %r42;
	max.f32 	%f35, %f34, %f33;
	mov.b32 	%r43, %f35;
	shfl.sync.bfly.b32	%r44|%p16, %r43, 1, 31, -1;
	mov.b32 	%f36, %r44;
	max.f32 	%f37, %f36, %f35;
	st.shared.f32 	[_ZZ20softmax_block_reducePKfPfiiE4smem], %f37;
$L__BB2_11:
	setp.ge.u32 	%p17, %r2, %r18;
	bar.sync 	0;
	mov.f32 	%f73, 0f00000000;
	ld.shared.f32 	%f7, [_ZZ20softmax_block_reducePKfPfiiE4smem];
	@%p17 bra 	$L__BB2_14;
	mov.f32 	%f73, 0f00000000;
	mov.u32 	%r67, %r2;
$L__BB2_13:
	mul.wide.u32 	%rd10, %r67, 4;
	add.s64 	%rd11, %rd4, %rd10;
	ld.global.nc.f32 	%f40, [%rd11];
	sub.f32 	%f41, %f40, %f7;
	mul.f32 	%f42, %f41, 0f3FB8AA3B;
	ex2.approx.f32 	%f43, %f42;
	add.f32 	%f73, %f73, %f43;
	add.s32 	%r67, %r67, %r3;
	setp.lt.u32 	%p18, %r67, %r18;
	@%p18 bra 	$L__BB2_13;
$L__BB2_14:
	setp.ne.s32 	%p19, %r5, 0;
	mov.b32 	%r45, %f73;
	shfl.sync.bfly.b32	%r46|%p20, %r45, 16, 31, -1;
	mov.b32 	%f44, %r46;
	add.f32 	%f45, %f73, %f44;
	mov.b32 	%r47, %f45;
	shfl.sync.bfly.b32	%r48|%p21, %r47, 8, 31, -1;
	mov.b32 	%f46, %r48;
	add.f32 	%f47, %f45, %f46;
	mov.b32 	%r49, %f47;
	shfl.sync.bfly.b32	%r50|%p22, %r49, 4, 31, -1;
	mov.b32 	%f48, %r50;
	add.f32 	%f49, %f47, %f48;
	mov.b32 	%r51, %f49;
	shfl.sync.bfly.b32	%r52|%p23, %r51, 2, 31, -1;
	mov.b32 	%f50, %r52;
	add.f32 	%f51, %f49, %f50;
	mov.b32 	%r53, %f51;
	shfl.sync.bfly.b32	%r54|%p24, %r53, 1, 31, -1;
	mov.b32 	%f52, %r54;
	add.f32 	%f11, %f51, %f52;
	@%p19 bra 	$L__BB2_16;
	st.shared.f32 	[%r6], %f11;
$L__BB2_16:
	setp.gt.u32 	%p25, %r2, 31;
	bar.sync 	0;
	@%p25 bra 	$L__BB2_20;
	setp.ge.u32 	%p26, %r2, %r4;
	mov.f32 	%f74, 0f00000000;
	@%p26 bra 	$L__BB2_19;
	ld.shared.f32 	%f74, [%r7];
$L__BB2_19:
	bar.warp.sync 	-1;
	mov.b32 	%r55, %f74;
	shfl.sync.bfly.b32	%r56|%p27, %r55, 16, 31, -1;
	mov.b32 	%f54, %r56;
	add.f32 	%f55, %f74, %f54;
	mov.b32 	%r57, %f55;
	shfl.sync.bfly.b32	%r58|%p28, %r57, 8, 31, -1;
	mov.b32 	%f56, %r58;
	add.f32 	%f57, %f55, %f56;
	mov.b32 	%r59, %f57;
	shfl.sync.bfly.b32	%r60|%p29, %r59, 4, 31, -1;
	mov.b32 	%f58, %r60;
	add.f32 	%f59, %f57, %f58;
	mov.b32 	%r61, %f59;
	shfl.sync.bfly.b32	%r62|%p30, %r61, 2, 31, -1;
	mov.b32 	%f60, %r62;
	add.f32 	%f61, %f59, %f60;
	mov.b32 	%r63, %f61;
	shfl.sync.bfly.b32	%r64|%p31, %r63, 1, 31, -1;
	mov.b32 	%f62, %r64;
	add.f32 	%f63, %f61, %f62;
	st.shared.f32 	[_ZZ20softmax_block_reducePKfPfiiE4smem], %f63;
$L__BB2_20:
	setp.ge.u32 	%p32, %r2, %r18;
	bar.sync 	0;
	@%p32 bra 	$L__BB2_23;
	ld.shared.f32 	%f14, [_ZZ20softmax_block_reducePKfPfiiE4smem];
	mov.u32 	%r68, %r2;
$L__BB2_22:
	cvt.u64.u32 	%rd12, %r68;
	mul.wide.u32 	%rd13, %r68, 4;
	add.s64 	%rd14, %rd4, %rd13;
	ld.global.nc.f32 	%f64, [%rd14];
	sub.f32 	%f65, %f64, %f7;
	mul.f32 	%f66, %f65, 0f3FB8AA3B;
	ex2.approx.f32 	%f67, %f66;
	div.rn.f32 	%f68, %f67, %f14;
	add.s64 	%rd15, %rd12, %rd3;
	shl.b64 	%rd16, %rd15, 2;
	add.s64 	%rd17, %rd2, %rd16;
	st.global.f32 	[%rd17], %f68;
	add.s32 	%r68, %r68, %r3;
	setp.lt.u32 	%p33, %r68, %r18;
	@%p33 bra 	$L__BB2_22;
$L__BB2_23:
	add.s32 	%r65, %r65, %r8;
	setp.lt.u32 	%p34, %r65, %r17;
	@%p34 bra 	$L__BB2_2;
$L__BB2_24:
	ret;

}
	// .globl	_Z27online_softmax_block_reducePKfPfii
.visible .entry _Z27online_softmax_block_reducePKfPfii(
	.param .u64 .ptr .align 1 _Z27online_softmax_block_reducePKfPfii_param_0,
	.param .u64 .ptr .align 1 _Z27online_softmax_block_reducePKfPfii_param_1,
	.param .u32 _Z27online_softmax_block_reducePKfPfii_param_2,
	.param .u32 _Z27online_softmax_block_reducePKfPfii_param_3
)
{
	.reg .pred 	%p<37>;
	.reg .b32 	%r<66>;
	.reg .b32 	%f<89>;
	.reg .b64 	%rd<16>;
	// demoted variable
	.shared .align 4 .b8 _ZZ27online_softmax_block_reducePKfPfiiE4smem[128];
	ld.param.u64 	%rd5, [_Z27online_softmax_block_reducePKfPfii_param_0];
	ld.param.u64 	%rd6, [_Z27online_softmax_block_reducePKfPfii_param_1];
	ld.param.u32 	%r15, [_Z27online_softmax_block_reducePKfPfii_param_2];
	ld.param.u32 	%r16, [_Z27online_softmax_block_reducePKfPfii_param_3];
	mov.u32 	%r63, %ctaid.x;
	setp.ge.u32 	%p1, %r63, %r15;
	@%p1 bra 	$L__BB3_25;
	mov.u32 	%r2, %tid.x;
	mov.u32 	%r3, %ntid.x;
	mov.u32 	%r17, %ntid.y;
	mul.lo.s32 	%r18, %r3, %r17;
	shr.u32 	%r4, %r18, 5;
	and.b32  	%r5, %r2, 31;
	shr.u32 	%r19, %r2, 3;
	mov.u32 	%r20, _ZZ27online_softmax_block_reducePKfPfiiE4smem;
	add.s32 	%r6, %r20, %r19;
	shl.b32 	%r21, %r2, 2;
	add.s32 	%r7, %r20, %r21;
	mov.u32 	%r8, %nctaid.x;
	cvta.to.global.u64 	%rd1, %rd5;
	cvta.to.global.u64 	%rd2, %rd6;
$L__BB3_2:
	setp.ge.u32 	%p2, %r2, %r16;
	mul.lo.s32 	%r22, %r63, %r16;
	cvt.u64.u32 	%rd3, %r22;
	mul.wide.u32 	%rd7, %r22, 4;
	add.s64 	%rd4, %rd1, %rd7;
	mov.f32 	%f87, 0f00800000;
	mov.f32 	%f82, 0f00000000;
	@%p2 bra 	$L__BB3_7;
	mov.f32 	%f82, 0f00000000;
	mov.f32 	%f80, 0f00800000;
	mov.u32 	%r64, %r2;
$L__BB3_4:
	mul.wide.u32 	%rd8, %r64, 4;
	add.s64 	%rd9, %rd4, %rd8;
	ld.global.nc.f32 	%f3, [%rd9];
	max.f32 	%f87, %f3, %f80;
	setp.le.u32 	%p3, %r64, %r2;
	setp.leu.f32 	%p4, %f87, %f80;
	or.pred  	%p5, %p3, %p4;
	@%p5 bra 	$L__BB3_6;
	sub.f32 	%f26, %f80, %f87;
	mul.f32 	%f27, %f26, 0f3FB8AA3B;
	ex2.approx.f32 	%f28, %f27;
	mul.f32 	%f82, %f82, %f28;
$L__BB3_6:
	sub.f32 	%f29, %f3, %f87;
	mul.f32 	%f30, %f29, 0f3FB8AA3B;
	ex2.approx.f32 	%f31, %f30;
	add.f32 	%f82, %f82, %f31;
	add.s32 	%r64, %r64, %r3;
	setp.lt.u32 	%p6, %r64, %r16;
	mov.f32 	%f80, %f87;
	@%p6 bra 	$L__BB3_4;
$L__BB3_7:
	setp.ne.s32 	%p7, %r5, 0;
	mov.b32 	%r23, %f87;
	shfl.sync.bfly.b32	%r24|%p8, %r23, 16, 31, -1;
	mov.b32 	%f32, %r24;
	max.f32 	%f33, %f32, %f87;
	mov.b32 	%r25, %f33;
	shfl.sync.bfly.b32	%r26|%p9, %r25, 8, 31, -1;
	mov.b32 	%f34, %r26;
	max.f32 	%f35, %f34, %f33;
	mov.b32 	%r27, %f35;
	shfl.sync.bfly.b32	%r28|%p10, %r27, 4, 31, -1;
	mov.b32 	%f36, %r28;
	max.f32 	%f37, %f36, %f35;
	mov.b32 	%r29, %f37;
	shfl.sync.bfly.b32	%r30|%p11, %r29, 2, 31, -1;
	mov.b32 	%f38, %r30;
	max.f32 	%f39, %f38, %f37;
	mov.b32 	%r31, %f39;
	shfl.sync.bfly.b32	%r32|%p12, %r31, 1, 31, -1;
	mov.b32 	%f40, %r32;
	max.f32 	%f10, %f40, %f39;
	@%p7 bra 	$L__BB3_9;
	st.shared.f32 	[%r6], %f10;
$L__BB3_9:
	setp.gt.u32 	%p13, %r2, 31;
	bar.sync 	0;
	@%p13 bra 	$L__BB3_13;
	setp.ge.u32 	%p14, %r2, %r4;
	mov.f32 	%f85, 0f00800000;
	@%p14 bra 	$L__BB3_12;
	ld.shared.f32 	%f85, [%r7];
$L__BB3_12:
	bar.warp.sync 	-1;
	mov.b32 	%r33, %f85;
	shfl.sync.bfly.b32	%r34|%p15, %r33, 16, 31, -1;
	mov.b32 	%f42, %r34;
	max.f32 	%f43, %f42, %f85;
	mov.b32 	%r35, %f43;
	shfl.sync.bfly.b32	%r36|%p16, %r35, 8, 31, -1;
	mov.b32 	%f44, %r36;
	max.f32 	%f45, %f44, %f43;
	mov.b32 	%r37, %f45;
	shfl.sync.bfly.b32	%r38|%p17, %r37, 4, 31, -1;
	mov.b32 	%f46, %r38;
	max.f32 	%f47, %f46, %f45;
	mov.b32 	%r39, %f47;
	shfl.sync.bfly.b32	%r40|%p18, %r39, 2, 31, -1;
	mov.b32 	%f48, %r40;
	max.f32 	%f49, %f48, %f47;
	mov.b32 	%r41, %f49;
	shfl.sync.bfly.b32	%r42|%p19, %r41, 1, 31, -1;
	mov.b32 	%f50, %r42;
	max.f32 	%f51, %f50, %f49;
	st.shared.f32 	[_ZZ27online_softmax_block_reducePKfPfiiE4smem], %f51;
$L__BB3_13:
	bar.sync 	0;
	ld.shared.f32 	%f13, [_ZZ27online_softmax_block_reducePKfPfiiE4smem];
	setp.leu.f32 	%p20, %f13, %f87;
	@%p20 bra 	$L__BB3_15;
	sub.f32 	%f52, %f87, %f13;
	mul.f32 	%f53, %f52, 0f3FB8AA3B;
	ex2.approx.f32 	%f54, %f53;
	mul.f32 	%f82, %f82, %f54;
	mov.f32 	%f87, %f13;
$L__BB3_15:
	setp.ne.s32 	%p21, %r5, 0;
	mov.b32 	%r43, %f82;
	shfl.sync.bfly.b32	%r44|%p22, %r43, 16, 31, -1;
	mov.b32 	%f55, %r44;
	add.f32 	%f56, %f82, %f55;
	mov.b32 	%r45, %f56;
	shfl.sync.bfly.b32	%r46|%p23, %r45, 8, 31, -1;
	mov.b32 	%f57, %r46;
	add.f32 	%f58, %f56, %f57;
	mov.b32 	%r47, %f58;
	shfl.sync.bfly.b32	%r48|%p24, %r47, 4, 31, -1;
	mov.b32 	%f59, %r48;
	add.f32 	%f60, %f58, %f59;
	mov.b32 	%r49, %f60;
	shfl.sync.bfly.b32	%r50|%p25, %r49, 2, 31, -1;
	mov.b32 	%f61, %r50;
	add.f32 	%f62, %f60, %f61;
	mov.b32 	%r51, %f62;
	shfl.sync.bfly.b32	%r52|%p26, %r51, 1, 31, -1;
	mov.b32 	%f63, %r52;
	add.f32 	%f17, %f62, %f63;
	@%p21 bra 	$L__BB3_17;
	st.shared.f32 	[%r6], %f17;
$L__BB3_17:
	setp.gt.u32 	%p27, %r2, 31;
	bar.sync 	0;
	@%p27 bra 	$L__BB3_21;
	setp.ge.u32 	%p28, %r2, %r4;
	mov.f32 	%f88, 0f00000000;
	@%p28 bra 	$L__BB3_20;
	ld.shared.f32 	%f88, [%r7];
$L__BB3_20:
	bar.warp.sync 	-1;
	mov.b32 	%r53, %f88;
	shfl.sync.bfly.b32	%r54|%p29, %r53, 16, 31, -1;
	mov.b32 	%f65, %r54;
	add.f32 	%f66, %f88, %f65;
	mov.b32 	%r55, %f66;
	shfl.sync.bfly.b32	%r56|%p30, %r55, 8, 31, -1;
	mov.b32 	%f67, %r56;
	add.f32 	%f68, %f66, %f67;
	mov.b32 	%r57, %f68;
	shfl.sync.bfly.b32	%r58|%p31, %r57, 4, 31, -1;
	mov.b32 	%f69, %r58;
	add.f32 	%f70, %f68, %f69;
	mov.b32 	%r59, %f70;
	shfl.sync.bfly.b32	%r60|%p32, %r59, 2, 31, -1;
	mov.b32 	%f71, %r60;
	add.f32 	%f72, %f70, %f71;
	mov.b32 	%r61, %f72;
	shfl.sync.bfly.b32	%r62|%p33, %r61, 1, 31, -1;
	mov.b32 	%f73, %r62;
	add.f32 	%f74, %f72, %f73;
	st.shared.f32 	[_ZZ27online_softmax_block_reducePKfPfiiE4smem], %f74;
$L__BB3_21:
	setp.ge.u32 	%p34, %r2, %r16;
	bar.sync 	0;
	@%p34 bra 	$L__BB3_24;
	ld.shared.f32 	%f20, [_ZZ27online_softmax_block_reducePKfPfiiE4smem];
	mov.u32 	%r65, %r2;
$L__BB3_23:
	cvt.u64.u32 	%rd10, %r65;
	mul.wide.u32 	%rd11, %r65, 4;
	add.s64 	%rd12, %rd4, %rd11;
	ld.global.nc.f32 	%f75, [%rd12];
	sub.f32 	%f76, %f75, %f87;
	mul.f32 	%f77, %f76, 0f3FB8AA3B;
	ex2.approx.f32 	%f78, %f77;
	div.rn.f32 	%f79, %f78, %f20;
	add.s64 	%rd13, %rd10, %rd3;
	shl.b64 	%rd14, %rd13, 2;
	add.s64 	%rd15, %rd2, %rd14;
	st.global.f32 	[%rd15], %f79;
	add.s32 	%r65, %r65, %r3;
	setp.lt.u32 	%p35, %r65, %r16;
	@%p35 bra 	$L__BB3_23;
$L__BB3_24:
	add.s32 	%r63, %r63, %r8;
	setp.lt.u32 	%p36, %r63, %r15;
	@%p36 bra 	$L__BB3_2;
$L__BB3_25:
	ret;

}


// ===== COMPILED SASS (sm_100) =====

	.target	sm_100

	.elftype	@"ET_EXEC"


//--------------------- .note.nv.tkinfo           --------------------------
	.section	.note.nv.tkinfo,"",@"SHT_NOTE"
	.sectionflags	@"SHF_NOTE_NV_TKINFO"
	.tkinfo
        /*0018*/ 	.word	0x00000002
        /*0030*/ 	.string	""
        /*0030*/ 	.string	"ptxas"
        /*0030*/ 	.string	"Cuda compilation tools, release 13.0, V13.0.88"
        /*0030*/ 	.string	"Build cuda_13.0.r13.0/compiler.36424714_0"
        /*0030*/ 	.string	"-arch sm_100 -m 64 "



//--------------------- .note.nv.cuinfo           --------------------------
	.section	.note.nv.cuinfo,"",@"SHT_NOTE"
	.sectionflags	@"SHF_NOTE_NV_CUINFO"
        /*0018*/ 	.short	0x0002
        /*001a*/ 	.short	0x0064
        /*001c*/ 	.short	0x0082
	.zero		2


//--------------------- .nv.info                  --------------------------
	.section	.nv.info,"",@"SHT_CUDA_INFO"
	.align	4


	//----- nvinfo : EIATTR_REGCOUNT
	.align		4
        /*0000*/ 	.byte	0x04, 0x2f
        /*0002*/ 	.short	(.L_2 - .L_1)
	.align		4
.L_1:
        /*0004*/ 	.word	index@(_Z19softmax_warp_reducePKfPfii)
        /*0008*/ 	.word	0x00000027


	//----- nvinfo : EIATTR_FRAME_SIZE
	.align		4
.L_2:
        /*000c*/ 	.byte	0x04, 0x11
        /*000e*/ 	.short	(.L_4 - .L_3)
	.align		4
.L_3:
        /*0010*/ 	.word	index@($__internal_3_$__cuda_sm3x_div_rn_noftz_f32_slowpath)
        /*0014*/ 	.word	0x00000000


	//----- nvinfo : EIATTR_FRAME_SIZE
	.align		4
.L_4:
        /*0018*/ 	.byte	0x04, 0x11
        /*001a*/ 	.short	(.L_6 - .L_5)
	.align		4
.L_5:
        /*001c*/ 	.word	index@(_Z19softmax_warp_reducePKfPfii)
        /*0020*/ 	.word	0x00000000


	//----- nvinfo : EIATTR_REGCOUNT
	.align		4
.L_6:
        /*0024*/ 	.byte	0x04, 0x2f
        /*0026*/ 	.short	(.L_8 - .L_7)
	.align		4
.L_7:
        /*0028*/ 	.word	index@(_Z26online_softmax_warp_reducePKfPfii)
        /*002c*/ 	.word	0x00000026


	//----- nvinfo : EIATTR_FRAME_SIZE
	.align		4
.L_8:
        /*0030*/ 	.byte	0x04, 0x11
        /*0032*/ 	.short	(.L_10 - .L_9)
	.align		4
.L_9:
        /*0034*/ 	.word	index@($__internal_2_$__cuda_sm3x_div_rn_noftz_f32_slowpath)
        /*0038*/ 	.word	0x00000000


	//----- nvinfo : EIATTR_FRAME_SIZE
	.align		4
.L_10:
        /*003c*/ 	.byte	0x04, 0x11
        /*003e*/ 	.short	(.L_12 - .L_11)
	.align		4
.L_11:
        /*0040*/ 	.word	index@(_Z26online_softmax_warp_reducePKfPfii)
        /*0044*/ 	.word	0x00000000


	//----- nvinfo : EIATTR_REGCOUNT
	.align		4
.L_12:
        /*0048*/ 	.byte	0x04, 0x2f
        /*004a*/ 	.short	(.L_14 - .L_13)
	.align		4
.L_13:
        /*004c*/ 	.word	index@(_Z20softmax_block_reducePKfPfii)
        /*0050*/ 	.word	0x0000001a


	//----- nvinfo : EIATTR_FRAME_SIZE
	.align		4
.L_14:
        /*0054*/ 	.byte	0x04, 0x11
        /*0056*/ 	.short	(.L_16 - .L_15)
	.align		4
.L_15:
        /*0058*/ 	.word	index@($__internal_1_$__cuda_sm3x_div_rn_noftz_f32_slowpath)
        /*005c*/ 	.word	0x00000000


	//----- nvinfo : EIATTR_FRAME_SIZE
	.align		4
.L_16:
        /*0060*/ 	.byte	0x04, 0x11
        /*0062*/ 	.short	(.L_18 - .L_17)
	.align		4
.L_17:
        /*0064*/ 	.word	index@(_Z20softmax_block_reducePKfPfii)
        /*0068*/ 	.word	0x00000000


	//----- nvinfo : EIATTR_REGCOUNT
	.align		4
.L_18:
        /*006c*/ 	.byte	0x04, 0x2f
        /*006e*/ 	.short	(.L_20 - .L_19)
	.align		4
.L_19:
        /*0070*/ 	.word	index@(_Z27online_softmax_block_reducePKfPfii)
        /*0074*/ 	.word	0x0000001a


	//----- nvinfo : EIATTR_FRAME_SIZE
	.align		4
.L_20:
        /*0078*/ 	.byte	0x04, 0x11
        /*007a*/ 	.short	(.L_22 - .L_21)
	.align		4
.L_21:
        /*007c*/ 	.word	index@($__internal_0_$__cuda_sm3x_div_rn_noftz_f32_slowpath)
        /*0080*/ 	.word	0x00000000


	//----- nvinfo : EIATTR_FRAME_SIZE
	.align		4
.L_22:
        /*0084*/ 	.byte	0x04, 0x11
        /*0086*/ 	.short	(.L_24 - .L_23)
	.align		4
.L_23:
        /*0088*/ 	.word	index@(_Z27online_softmax_block_reducePKfPfii)
        /*008c*/ 	.word	0x00000000


	//----- nvinfo : EIATTR_MIN_STACK_SIZE
	.align		4
.L_24:
        /*0090*/ 	.byte	0x04, 0x12
        /*0092*/ 	.short	(.L_26 - .L_25)
	.align		4
.L_25:
        /*0094*/ 	.word	index@(_Z27online_softmax_block_reducePKfPfii)
        /*0098*/ 	.word	0x00000000


	//----- nvinfo : EIATTR_MIN_STACK_SIZE
	.align		4
.L_26:
        /*009c*/ 	.byte	0x04, 0x12
        /*009e*/ 	.short	(.L_28 - .L_27)
	.align		4
.L_27:
        /*00a0*/ 	.word	index@(_Z20softmax_block_reducePKfPfii)
        /*00a4*/ 	.word	0x00000000


	//----- nvinfo : EIATTR_MIN_STACK_SIZE
	.align		4
.L_28:
        /*00a8*/ 	.byte	0x04, 0x12
        /*00aa*/ 	.short	(.L_30 - .L_29)
	.align		4
.L_29:
        /*00ac*/ 	.word	index@(_Z26online_softmax_warp_reducePKfPfii)
        /*00b0*/ 	.word	0x00000000


	//----- nvinfo : EIATTR_MIN_STACK_SIZE
	.align		4
.L_30:
        /*00b4*/ 	.byte	0x04, 0x12
        /*00b6*/ 	.short	(.L_32 - .L_31)
	.align		4
.L_31:
        /*00b8*/ 	.word	index@(_Z19softmax_warp_reducePKfPfii)
        /*00bc*/ 	.word	0x00000000
.L_32:


//--------------------- .nv.compat                --------------------------
	.section	.nv.compat,"",@"SHT_CUDA_COMPAT_INFO"
	.align	4
        /*0000*/ 	.byte	0x02, 0x09, 0x00, 0x00, 0x02, 0x02, 0x01, 0x00, 0x02, 0x05, 0x05, 0x00, 0x03, 0x07, 0x01, 0x01
        /*0010*/ 	.byte	0x02, 0x03, 0x00, 0x00, 0x02, 0x06, 0x01, 0x00, 0x04, 0x0b, 0x08, 0x00, 0x01, 0x00, 0x00, 0x00
        /*0020*/ 	.byte	0x00, 0x00, 0x00, 0x00


//--------------------- .nv.info._Z27online_softmax_block_reducePKfPfii --------------------------
	.section	.nv.info._Z27online_softmax_block_reducePKfPfii,"",@"SHT_CUDA_INFO"
	.sectionflags	@""
	.align	4


	//----- nvinfo : EIATTR_CUDA_API_VERSION
	.align		4
        /*0000*/ 	.byte	0x04, 0x37
        /*0002*/ 	.short	(.L_34 - .L_33)
.L_33:
        /*0004*/ 	.word	0x00000082


	//----- nvinfo : EIATTR_KPARAM_INFO
	.align		4
.L_34:
        /*0008*/ 	.byte	0x04, 0x17
        /*000a*/ 	.short	(.L_36 - .L_35)
.L_35:
        /*000c*/ 	.word	0x00000000
        /*0010*/ 	.short	0x0003
        /*0012*/ 	.short	0x0014
        /*0014*/ 	.byte	0x00, 0xf0, 0x11, 0x00


	//----- nvinfo : EIATTR_KPARAM_INFO
	.align		4
.L_36:
        /*0018*/ 	.byte	0x04, 0x17
        /*001a*/ 	.short	(.L_38 - .L_37)
.L_37:
        /*001c*/ 	.word	0x00000000
        /*0020*/ 	.short	0x0002
        /*0022*/ 	.short	0x0010
        /*0024*/ 	.byte	0x00, 0xf0, 0x11, 0x00


	//----- nvinfo : EIATTR_KPARAM_INFO
	.align		4
.L_38:
        /*0028*/ 	.byte	0x04, 0x17
        /*002a*/ 	.short	(.L_40 - .L_39)
.L_39:
        /*002c*/ 	.word	0x00000000
        /*0030*/ 	.short	0x0001
        /*0032*/ 	.short	0x0008
        /*0034*/ 	.byte	0x00, 0xf5, 0x21, 0x00


	//----- nvinfo : EIATTR_KPARAM_INFO
	.align		4
.L_40:
        /*0038*/ 	.byte	0x04, 0x17
        /*003a*/ 	.short	(.L_42 - .L_41)
.L_41:
        /*003c*/ 	.word	0x00000000
        /*0040*/ 	.short	0x0000
        /*0042*/ 	.short	0x0000
        /*0044*/ 	.byte	0x00, 0xf5, 0x21, 0x00


	//----- nvinfo : EIATTR_SPARSE_MMA_MASK
	.align		4
.L_42:
        /*0048*/ 	.byte	0x03, 0x50
        /*004a*/ 	.short	0x0000


	//----- nvinfo : EIATTR_MAXREG_COUNT
	.align		4
        /*004c*/ 	.byte	0x03, 0x1b
        /*004e*/ 	.short	0x00ff


	//----- nvinfo : EIATTR_NUM_BARRIERS
	.align		4
        /*0050*/ 	.byte	0x02, 0x4c
        /*0052*/ 	.byte	0x01
	.zero		1


	//----- nvinfo : EIATTR_MERCURY_ISA_VERSION
	.align		4
        /*0054*/ 	.byte	0x03, 0x5f
        /*0056*/ 	.short	0x0101


	//----- nvinfo : EIATTR_COOP_GROUP_MASK_REGIDS
	.align		4
        /*0058*/ 	.byte	0x04, 0x29
        /*005a*/ 	.short	(.L_44 - .L_43)


	//   ....[0]....
.L_43:
        /*005c*/ 	.word	0xffffffff


	//   ....[1]....
        /*0060*/ 	.word	0xffffffff


	//   ....[2]....
        /*0064*/ 	.word	0xffffffff


	//   ....[3]....
        /*0068*/ 	.word	0xffffffff


	//   ....[4]....
        /*006c*/ 	.word	0xffffffff


	//   ....[5]....
        /*0070*/ 	.word	0xffffffff


	//   ....[6]....
        /*0074*/ 	.word	0xffffffff


	//   ....[7]....
        /*0078*/ 	.word	0xffffffff


	//   ....[8]....
        /*007c*/ 	.word	0xffffffff


	//   ....[9]....
        /*0080*/ 	.word	0xffffffff


	//   ....[10]....
        /*0084*/ 	.word	0xffffffff


	//   ....[11]....
        /*0088*/ 	.word	0xffffffff


	//   ....[12]....
        /*008c*/ 	.word	0xffffffff


	//   ....[13]....
        /*0090*/ 	.word	0xffffffff


	//   ....[14]....
        /*0094*/ 	.word	0xffffffff


	//   ....[15]....
        /*0098*/ 	.word	0xffffffff


	//   ....[16]....
        /*009c*/ 	.word	0xffffffff


	//   ....[17]....
        /*00a0*/ 	.word	0xffffffff


	//   ....[18]....
        /*00a4*/ 	.word	0xffffffff


	//   ....[19]....
        /*00a8*/ 	.word	0xffffffff


	//   ....[20]....
        /*00ac*/ 	.word	0xffffffff


	//   ....[21]....
        /*00b0*/ 	.word	0xffffffff


	//----- nvinfo : EIATTR_COOP_GROUP_INSTR_OFFSETS
	.align		4
.L_44:
        /*00b4*/ 	.byte	0x04, 0x28
        /*00b6*/ 	.short	(.L_46 - .L_45)


	//   ....[0]....
.L_45:
        /*00b8*/ 	.word	0x000003e0


	//   ....[1]....
        /*00bc*/ 	.word	0x00000430


	//   ....[2]....
        /*00c0*/ 	.word	0x00000450


	//   ....[3]....
        /*00c4*/ 	.word	0x00000470


	//   ....[4]....
        /*00c8*/ 	.word	0x00000490


	//   ....[5]....
        /*00cc*/ 	.word	0x00000510


	//   ....[6]....
        /*00d0*/ 	.word	0x00000550


	//   ....[7]....
        /*00d4*/ 	.word	0x00000570


	//   ....[8]....
        /*00d8*/ 	.word	0x00000590


	//   ....[9]....
        /*00dc*/ 	.word	0x000005b0


	//   ....[10]....
        /*00e0*/ 	.word	0x000005d0


	//   ....[11]....
        /*00e4*/ 	.word	0x00000720


	//   ....[12]....
        /*00e8*/ 	.word	0x00000740


	//   ....[13]....
        /*00ec*/ 	.word	0x00000760


	//   ....[14]....
        /*00f0*/ 	.word	0x00000780


	//   ....[15]....
        /*00f4*/ 	.word	0x000007a0


	//   ....[16]....
        /*00f8*/ 	.word	0x00000820


	//   ....[17]....
        /*00fc*/ 	.word	0x00000830


	//   ....[18]....
        /*0100*/ 	.word	0x00000850


	//   ....[19]....
        /*0104*/ 	.word	0x00000870


	//   ....[20]....
        /*0108*/ 	.word	0x00000890


	//   ....[21]....
        /*010c*/ 	.word	0x000008b0


	//----- nvinfo : EIATTR_VRC_CTA_INIT_COUNT
	.align		4
.L_46:
        /*0110*/ 	.byte	0x02, 0x4a
	.zero		1
	.zero		1


	//----- nvinfo : EIATTR_EXIT_INSTR_OFFSETS
	.align		4
        /*0114*/ 	.byte	0x04, 0x1c
        /*0116*/ 	.short	(.L_48 - .L_47)


	//   ....[0]....
.L_47:
        /*0118*/ 	.word	0x00000040


	//   ....[1]....
        /*011c*/ 	.word	0x00000b70


	//----- nvinfo : EIATTR_CRS_STACK_SIZE
	.align		4
.L_48:
        /*0120*/ 	.byte	0x04, 0x1e
        /*0122*/ 	.short	(.L_50 - .L_49)
.L_49:
        /*0124*/ 	.word	0x00000000


	//----- nvinfo : EIATTR_CBANK_PARAM_SIZE
	.align		4
.L_50:
        /*0128*/ 	.byte	0x03, 0x19
        /*012a*/ 	.short	0x0018


	//----- nvinfo : EIATTR_PARAM_CBANK
	.align		4
        /*012c*/ 	.byte	0x04, 0x0a
        /*012e*/ 	.short	(.L_52 - .L_51)
	.align		4
.L_51:
        /*0130*/ 	.word	index@(.nv.constant0._Z27online_softmax_block_reducePKfPfii)
        /*0134*/ 	.short	0x0380
        /*0136*/ 	.short	0x0018


	//----- nvinfo : EIATTR_SW_WAR
	.align		4
.L_52:
        /*0138*/ 	.byte	0x04, 0x36
        /*013a*/ 	.short	(.L_54 - .L_53)
.L_53:
        /*013c*/ 	.word	0x00000008
.L_54:


//--------------------- .nv.info._Z20softmax_block_reducePKfPfii --------------------------
	.section	.nv.info._Z20softmax_block_reducePKfPfii,"",@"SHT_CUDA_INFO"
	.sectionflags	@""
	.align	4


	//----- nvinfo : EIATTR_CUDA_API_VERSION
	.align		4
        /*0000*/ 	.byte	0x04, 0x37
        /*0002*/ 	.short	(.L_56 - .L_55)
.L_55:
        /*0004*/ 	.word	0x00000082


	//----- nvinfo : EIATTR_KPARAM_INFO
	.align		4
.L_56:
        /*0008*/ 	.byte	0x04, 0x17
        /*000a*/ 	.short	(.L_58 - .L_57)
.L_57:
        /*000c*/ 	.word	0x00000000
        /*0010*/ 	.short	0x0003
        /*0012*/ 	.short	0x0014
        /*0014*/ 	.byte	0x00, 0xf0, 0x11, 0x00


	//----- nvinfo : EIATTR_KPARAM_INFO
	.align		4
.L_58:
        /*0018*/ 	.byte	0x04, 0x17
        /*001a*/ 	.short	(.L_60 - .L_59)
.L_59:
        /*001c*/ 	.word	0x00000000
        /*0020*/ 	.short	0x0002
        /*0022*/ 	.short	0x0010
        /*0024*/ 	.byte	0x00, 0xf0, 0x11, 0x00


	//----- nvinfo : EIATTR_KPARAM_INFO
	.align		4
.L_60:
        /*0028*/ 	.byte	0x04, 0x17
        /*002a*/ 	.short	(.L_62 - .L_61)
.L_61:
        /*002c*/ 	.word	0x00000000
        /*0030*/ 	.short	0x0001
        /*0032*/ 	.short	0x0008
        /*0034*/ 	.byte	0x00, 0xf5, 0x21, 0x00


	//----- nvinfo : EIATTR_KPARAM_INFO
	.align		4
.L_62:
        /*0038*/ 	.byte	0x04, 0x17
        /*003a*/ 	.short	(.L_64 - .L_63)
.L_63:
        /*003c*/ 	.word	0x00000000
        /*0040*/ 	.short	0x0000
        /*0042*/ 	.short	0x0000
        /*0044*/ 	.byte	0x00, 0xf5, 0x21, 0x00


	//----- nvinfo : EIATTR_SPARSE_MMA_MASK
	.align		4
.L_64:
        /*0048*/ 	.byte	0x03, 0x50
        /*004a*/ 	.short	0x0000


	//----- nvinfo : EIATTR_MAXREG_COUNT
	.align		4
        /*004c*/ 	.byte	0x03, 0x1b
        /*004e*/ 	.short	0x00ff


	//----- nvinfo : EIATTR_NUM_BARRIERS
	.align		4
        /*0050*/ 	.byte	0x02, 0x4c
        /*0052*/ 	.byte	0x01
	.zero		1


	//----- nvinfo : EIATTR_MERCURY_ISA_VERSION
	.align		4
        /*0054*/ 	.byte	0x03, 0x5f
        /*0056*/ 	.short	0x0101


	//----- nvinfo : EIATTR_COOP_GROUP_MASK_REGIDS
	.align		4
        /*0058*/ 	.byte	0x04, 0x29
        /*005a*/ 	.short	(.L_66 - .L_65)


	//   ....[0]....
.L_65:
        /*005c*/ 	.word	0xffffffff


	//   ....[1]....
        /*0060*/ 	.word	0xffffffff


	//   ....[2]....
        /*0064*/ 	.word	0xffffffff


	//   ....[3]....
        /*0068*/ 	.word	0xffffffff


	//   ....[4]....
        /*006c*/ 	.word	0xffffffff


	//   ....[5]....
        /*0070*/ 	.word	0xffffffff


	//   ....[6]....
        /*0074*/ 	.word	0xffffffff


	//   ....[7]....
        /*0078*/ 	.word	0xffffffff


	//   ....[8]....
        /*007c*/ 	.word	0xffffffff


	//   ....[9]....
        /*0080*/ 	.word	0xffffffff


	//   ....[10]....
        /*0084*/ 	.word	0xffffffff


	//   ....[11]....
        /*0088*/ 	.word	0xffffffff


	//   ....[12]....
        /*008c*/ 	.word	0xffffffff


	//   ....[13]....
        /*0090*/ 	.word	0xffffffff


	//   ....[14]....
        /*0094*/ 	.word	0xffffffff


	//   ....[15]....
        /*0098*/ 	.word	0xffffffff


	//   ....[16]....
        /*009c*/ 	.word	0xffffffff


	//   ....[17]....
        /*00a0*/ 	.word	0xffffffff


	//   ....[18]....
        /*00a4*/ 	.word	0xffffffff


	//   ....[19]....
        /*00a8*/ 	.word	0xffffffff


	//   ....[20]....
        /*00ac*/ 	.word	0xffffffff


	//   ....[21]....
        /*00b0*/ 	.word	0xffffffff


	//----- nvinfo : EIATTR_COOP_GROUP_INSTR_OFFSETS
	.align		4
.L_66:
        /*00b4*/ 	.byte	0x04, 0x28
        /*00b6*/ 	.short	(.L_68 - .L_67)


	//   ....[0]....
.L_67:
        /*00b8*/ 	.word	0x00000250


	//   ....[1]....
        /*00bc*/ 	.word	0x000002a0


	//   ....[2]....
        /*00c0*/ 	.word	0x000002c0


	//   ....[3]....
        /*00c4*/ 	.word	0x000002e0


	//   ....[4]....
        /*00c8*/ 	.word	0x00000300


	//   ....[5]....
        /*00cc*/ 	.word	0x00000380


	//   ....[6]....
        /*00d0*/ 	.word	0x000003c0


	//   ....[7]....
        /*00d4*/ 	.word	0x000003e0


	//   ....[8]....
        /*00d8*/ 	.word	0x00000400


	//   ....[9]....
        /*00dc*/ 	.word	0x00000420


	//   ....[10]....
        /*00e0*/ 	.word	0x00000440


	//   ....[11]....
        /*00e4*/ 	.word	0x000005f0


	//   ....[12]....
        /*00e8*/ 	.word	0x00000630


	//   ....[13]....
        /*00ec*/ 	.word	0x00000650


	//   ....[14]....
        /*00f0*/ 	.word	0x00000670


	//   ....[15]....
        /*00f4*/ 	.word	0x00000690


	//   ....[16]....
        /*00f8*/ 	.word	0x00000710


	//   ....[17]....
        /*00fc*/ 	.word	0x00000720


	//   ....[18]....
        /*0100*/ 	.word	0x00000740


	//   ....[19]....
        /*0104*/ 	.word	0x00000760


	//   ....[20]....
        /*0108*/ 	.word	0x00000780


	//   ....[21]....
        /*010c*/ 	.word	0x000007a0


	//----- nvinfo : EIATTR_VRC_CTA_INIT_COUNT
	.align		4
.L_68:
        /*0110*/ 	.byte	0x02, 0x4a
	.zero		1
	.zero		1


	//----- nvinfo : EIATTR_EXIT_INSTR_OFFSETS
	.align		4
        /*0114*/ 	.byte	0x04, 0x1c
        /*0116*/ 	.short	(.L_70 - .L_69)


	//   ....[0]....
.L_69:
        /*0118*/ 	.word	0x00000040


	//   ....[1]....
        /*011c*/ 	.word	0x00000a40


	//----- nvinfo : EIATTR_CRS_STACK_SIZE
	.align		4
.L_70:
        /*0120*/ 	.byte	0x04, 0x1e
        /*0122*/ 	.short	(.L_72 - .L_71)
.L_71:
        /*0124*/ 	.word	0x00000000


	//----- nvinfo : EIATTR_CBANK_PARAM_SIZE
	.align		4
.L_72:
        /*0128*/ 	.byte	0x03, 0x19
        /*012a*/ 	.short	0x0018


	//----- nvinfo : EIATTR_PARAM_CBANK
	.align		4
        /*012c*/ 	.byte	0x04, 0x0a
        /*012e*/ 	.short	(.L_74 - .L_73)
	.align		4
.L_73:
        /*0130*/ 	.word	index@(.nv.constant0._Z20softmax_block_reducePKfPfii)
        /*0134*/ 	.short	0x0380
        /*0136*/ 	.short	0x0018


	//----- nvinfo : EIATTR_SW_WAR
	.align		4
.L_74:
        /*0138*/ 	.byte	0x04, 0x36
        /*013a*/ 	.short	(.L_76 - .L_75)
.L_75:
        /*013c*/ 	.word	0x00000008
.L_76:


//--------------------- .nv.info._Z26online_softmax_warp_reducePKfPfii --------------------------
	.section	.nv.info._Z26online_softmax_warp_reducePKfPfii,"",@"SHT_CUDA_INFO"
	.sectionflags	@""
	.align	4


	//----- nvinfo : EIATTR_CUDA_API_VERSION
	.align		4
        /*0000*/ 	.byte	0x04, 0x37
        /*0002*/ 	.short	(.L_78 - .L_77)
.L_77:
        /*0004*/ 	.word	0x00000082


	//----- nvinfo : EIATTR_KPARAM_INFO
	.align		4
.L_78:
        /*0008*/ 	.byte	0x04, 0x17
        /*000a*/ 	.short	(.L_80 - .L_79)
.L_79:
        /*000c*/ 	.word	0x00000000
        /*0010*/ 	.short	0x0003
        /*0012*/ 	.short	0x0014
        /*0014*/ 	.byte	0x00, 0xf0, 0x11, 0x00


	//----- nvinfo : EIATTR_KPARAM_INFO
	.align		4
.L_80:
        /*0018*/ 	.byte	0x04, 0x17
        /*001a*/ 	.short	(.L_82 - .L_81)
.L_81:
        /*001c*/ 	.word	0x00000000
        /*0020*/ 	.short	0x0002
        /*0022*/ 	.short	0x0010
        /*0024*/ 	.byte	0x00, 0xf0, 0x11, 0x00


	//----- nvinfo : EIATTR_KPARAM_INFO
	.align		4
.L_82:
        /*0028*/ 	.byte	0x04, 0x17
        /*002a*/ 	.short	(.L_84 - .L_83)
.L_83:
        /*002c*/ 	.word	0x00000000
        /*0030*/ 	.short	0x0001
        /*0032*/ 	.short	0x0008
        /*0034*/ 	.byte	0x00, 0xf5, 0x21, 0x00


	//----- nvinfo : EIATTR_KPARAM_INFO
	.align		4
.L_84:
        /*0038*/ 	.byte	0x04, 0x17
        /*003a*/ 	.short	(.L_86 - .L_85)
.L_85:
        /*003c*/ 	.word	0x00000000
        /*0040*/ 	.short	0x0000
        /*0042*/ 	.short	0x0000
        /*0044*/ 	.byte	0x00, 0xf5, 0x21, 0x00


	//----- nvinfo : EIATTR_SPARSE_MMA_MASK
	.align		4
.L_86:
        /*0048*/ 	.byte	0x03, 0x50
        /*004a*/ 	.short	0x0000


	//----- nvinfo : EIATTR_MAXREG_COUNT
	.align		4
        /*004c*/ 	.byte	0x03, 0x1b
        /*004e*/ 	.short	0x00ff


	//----- nvinfo : EIATTR_MERCURY_ISA_VERSION
	.align		4
        /*0050*/ 	.byte	0x03, 0x5f
        /*0052*/ 	.short	0x0101


	//----- nvinfo : EIATTR_COOP_GROUP_MASK_REGIDS
	.align		4
        /*0054*/ 	.byte	0x04, 0x29
        /*0056*/ 	.short	(.L_88 - .L_87)


	//   ....[0]....
.L_87:
        /*0058*/ 	.word	0xffffffff


	//   ....[1]....
        /*005c*/ 	.word	0xffffffff


	//   ....[2]....
        /*0060*/ 	.word	0xffffffff


	//   ....[3]....
        /*0064*/ 	.word	0xffffffff


	//   ....[4]....
        /*0068*/ 	.word	0xffffffff


	//   ....[5]....
        /*006c*/ 	.word	0xffffffff


	//   ....[6]....
        /*0070*/ 	.word	0xffffffff


	//   ....[7]....
        /*0074*/ 	.word	0xffffffff


	//   ....[8]....
        /*0078*/ 	.word	0xffffffff


	//   ....[9]....
        /*007c*/ 	.word	0xffffffff


	//   ....[10]....
        /*0080*/ 	.word	0x0500000a


	//   ....[11]....
        /*0084*/ 	.word	0x0500000a


	//   ....[12]....
        /*0088*/ 	.word	0x0500000a


	//   ....[13]....
        /*008c*/ 	.word	0x0500000a


	//   ....[14]....
        /*0090*/ 	.word	0x0500000a


	//   ....[15]....
        /*0094*/ 	.word	0x0500000a


	//   ....[16]....
        /*0098*/ 	.word	0x0500000a


	//   ....[17]....
        /*009c*/ 	.word	0x0500000a


	//   ....[18]....
        /*00a0*/ 	.word	0x0500000a


	//   ....[19]....
        /*00a4*/ 	.word	0x0500000a


	//----- nvinfo : EIATTR_COOP_GROUP_INSTR_OFFSETS
	.align		4
.L_88:
        /*00a8*/ 	.byte	0x04, 0x28
        /*00aa*/ 	.short	(.L_90 - .L_89)


	//   ....[0]....
.L_89:
        /*00ac*/ 	.word	0x00002000


	//   ....[1]....
        /*00b0*/ 	.word	0x00002040


	//   ....[2]....
        /*00b4*/ 	.word	0x00002060


	//   ....[3]....
        /*00b8*/ 	.word	0x00002080


	//   ....[4]....
        /*00bc*/ 	.word	0x000020a0


	//   ....[5]....
        /*00c0*/ 	.word	0x00002180


	//   ....[6]....
        /*00c4*/ 	.word	0x000021a0


	//   ....[7]....
        /*00c8*/ 	.word	0x000021c0


	//   ....[8]....
        /*00cc*/ 	.word	0x000021e0


	//   ....[9]....
        /*00d0*/ 	.word	0x00002200


	//   ....[10]....
        /*00d4*/ 	.word	0x00002e90


	//   ....[11]....
        /*00d8*/ 	.word	0x00002f40


	//   ....[12]....
        /*00dc*/ 	.word	0x00002fb0


	//   ....[13]....
        /*00e0*/ 	.word	0x00003020


	//   ....[14]....
        /*00e4*/ 	.word	0x00003090


	//   ....[15]....
        /*00e8*/ 	.word	0x000031d0


	//   ....[16]....
        /*00ec*/ 	.word	0x00003240


	//   ....[17]....
        /*00f0*/ 	.word	0x000032b0


	//   ....[18]....
        /*00f4*/ 	.word	0x00003320


	//   ....[19]....
        /*00f8*/ 	.word	0x00003390


	//----- nvinfo : EIATTR_VRC_CTA_INIT_COUNT
	.align		4
.L_90:
        /*00fc*/ 	.byte	0x02, 0x4a
	.zero		1
	.zero		1


	//----- nvinfo : EIATTR_EXIT_INSTR_OFFSETS
	.align		4
        /*0100*/ 	.byte	0x04, 0x1c
        /*0102*/ 	.short	(.L_92 - .L_91)


	//   ....[0]....
.L_91:
        /*0104*/ 	.word	0x000000a0


	//   ....[1]....
        /*0108*/ 	.word	0x00002e20


	//----- nvinfo : EIATTR_CRS_STACK_SIZE
	.align		4
.L_92:
        /*010c*/ 	.byte	0x04, 0x1e
        /*010e*/ 	.short	(.L_94 - .L_93)
.L_93:
        /*0110*/ 	.word	0x00000000


	//----- nvinfo : EIATTR_CBANK_PARAM_SIZE
	.align		4
.L_94:
        /*0114*/ 	.byte	0x03, 0x19
        /*0116*/ 	.short	0x0018


	//----- nvinfo : EIATTR_PARAM_CBANK
	.align		4
        /*0118*/ 	.byte	0x04, 0x0a
        /*011a*/ 	.short	(.L_96 - .L_95)
	.align		4
.L_95:
        /*011c*/ 	.word	index@(.nv.constant0._Z26online_softmax_warp_reducePKfPfii)
        /*0120*/ 	.short	0x0380
        /*0122*/ 	.short	0x0018


	//----- nvinfo : EIATTR_SW_WAR
	.align		4
.L_96:
        /*0124*/ 	.byte	0x04, 0x36
        /*0126*/ 	.short	(.L_98 - .L_97)
.L_97:
        /*0128*/ 	.word	0x00000008
.L_98:


//--------------------- .nv.info._Z19softmax_warp_reducePKfPfii --------------------------
	.section	.nv.info._Z19softmax_warp_reducePKfPfii,"",@"SHT_CUDA_INFO"
	.sectionflags	@""
	.align	4


	//----- nvinfo : EIATTR_CUDA_API_VERSION
	.align		4
        /*0000*/ 	.byte	0x04, 0x37
        /*0002*/ 	.short	(.L_100 - .L_99)
.L_99:
        /*0004*/ 	.word	0x00000082


	//----- nvinfo : EIATTR_KPARAM_INFO
	.align		4
.L_100:
        /*0008*/ 	.byte	0x04, 0x17
        /*000a*/ 	.short	(.L_102 - .L_101)
.L_101:
        /*000c*/ 	.word	0x00000000
        /*0010*/ 	.short	0x0003
        /*0012*/ 	.short	0x0014
        /*0014*/ 	.byte	0x00, 0xf0, 0x11, 0x00


	//----- nvinfo : EIATTR_KPARAM_INFO
	.align		4
.L_102:
        /*0018*/ 	.byte	0x04, 0x17
        /*001a*/ 	.short	(.L_104 - .L_103)
.L_103:
        /*001c*/ 	.word	0x00000000
        /*0020*/ 	.short	0x0002
        /*0022*/ 	.short	0x0010
        /*0024*/ 	.byte	0x00, 0xf0, 0x11, 0x00


	//----- nvinfo : EIATTR_KPARAM_INFO
	.align		4
.L_104:
        /*0028*/ 	.byte	0x04, 0x17
        /*002a*/ 	.short	(.L_106 - .L_105)
.L_105:
        /*002c*/ 	.word	0x00000000
        /*0030*/ 	.short	0x0001
        /*0032*/ 	.short	0x0008
        /*0034*/ 	.byte	0x00, 0xf5, 0x21, 0x00


	//----- nvinfo : EIATTR_KPARAM_INFO
	.align		4
.L_106:
        /*0038*/ 	.byte	0x04, 0x17
        /*003a*/ 	.short	(.L_108 - .L_107)
.L_107:
        /*003c*/ 	.word	0x00000000
        /*0040*/ 	.short	0x0000
        /*0042*/ 	.short	0x0000
        /*0044*/ 	.byte	0x00, 0xf5, 0x21, 0x00


	//----- nvinfo : EIATTR_SPARSE_MMA_MASK
	.align		4
.L_108:
        /*0048*/ 	.byte	0x03, 0x50
        /*004a*/ 	.short	0x0000


	//----- nvinfo : EIATTR_MAXREG_COUNT
	.align		4
        /*004c*/ 	.byte	0x03, 0x1b
        /*004e*/ 	.short	0x00ff


	//----- nvinfo : EIATTR_MERCURY_ISA_VERSION
	.align		4
        /*0050*/ 	.byte	0x03, 0x5f
        /*0052*/ 	.short	0x0101


	//----- nvinfo : EIATTR_COOP_GROUP_MASK_REGIDS
	.align		4
        /*0054*/ 	.byte	0x04, 0x29
        /*0056*/ 	.short	(.L_110 - .L_109)


	//   ....[0]....
.L_109:
        /*0058*/ 	.word	0xffffffff


	//   ....[1]....
        /*005c*/ 	.word	0xffffffff


	//   ....[2]....
        /*0060*/ 	.word	0xffffffff


	//   ....[3]....
        /*0064*/ 	.word	0xffffffff


	//   ....[4]....
        /*0068*/ 	.word	0xffffffff


	//   ....[5]....
        /*006c*/ 	.word	0xffffffff


	//   ....[6]....
        /*0070*/ 	.word	0xffffffff


	//   ....[7]....
        /*0074*/ 	.word	0xffffffff


	//   ....[8]....
        /*0078*/ 	.word	0xffffffff


	//   ....[9]....
        /*007c*/ 	.word	0xffffffff


	//   ....[10]....
        /*0080*/ 	.word	0x05000009


	//   ....[11]....
        /*0084*/ 	.word	0x05000009


	//   ....[12]....
        /*0088*/ 	.word	0x05000009


	//   ....[13]....
        /*008c*/ 	.word	0x05000009


	//   ....[14]....
        /*0090*/ 	.word	0x05000009


	//   ....[15]....
        /*0094*/ 	.word	0x05000009


	//   ....[16]....
        /*0098*/ 	.word	0x05000009


	//   ....[17]....
        /*009c*/ 	.word	0x05000009


	//   ....[18]....
        /*00a0*/ 	.word	0x05000009


	//   ....[19]....
        /*00a4*/ 	.word	0x05000009


	//----- nvinfo : EIATTR_COOP_GROUP_INSTR_OFFSETS
	.align		4
.L_110:
        /*00a8*/ 	.byte	0x04, 0x28
        /*00aa*/ 	.short	(.L_112 - .L_111)


	//   ....[0]....
.L_111:
        /*00ac*/ 	.word	0x00000850


	//   ....[1]....
        /*00b0*/ 	.word	0x00000870


	//   ....[2]....
        /*00b4*/ 	.word	0x00000890


	//   ....[3]....
        /*00b8*/ 	.word	0x000008b0


	//   ....[4]....
        /*00bc*/ 	.word	0x000008d0


	//   ....[5]....
        /*00c0*/ 	.word	0x00001b50


	//   ....[6]....
        /*00c4*/ 	.word	0x00001b70


	//   ....[7]....
        /*00c8*/ 	.word	0x00001b90


	//   ....[8]....
        /*00cc*/ 	.word	0x00001bb0


	//   ....[9]....
        /*00d0*/ 	.word	0x00001bd0


	//   ....[10]....
        /*00d4*/ 	.word	0x00002880


	//   ....[11]....
        /*00d8*/ 	.word	0x00002920


	//   ....[12]....
        /*00dc*/ 	.word	0x00002990


	//   ....[13]....
        /*00e0*/ 	.word	0x00002a00


	//   ....[14]....
        /*00e4*/ 	.word	0x00002a70


	//   ....[15]....
        /*00e8*/ 	.word	0x00002b00


	//   ....[16]....
        /*00ec*/ 	.word	0x00002ba0


	//   ....[17]....
        /*00f0*/ 	.word	0x00002c10


	//   ....[18]....
        /*00f4*/ 	.word	0x00002c80


	//   ....[19]....
        /*00f8*/ 	.word	0x00002cf0


	//----- nvinfo : EIATTR_VRC_CTA_INIT_COUNT
	.align		4
.L_112:
        /*00fc*/ 	.byte	0x02, 0x4a
	.zero		1
	.zero		1


	//----- nvinfo : EIATTR_EXIT_INSTR_OFFSETS
	.align		4
        /*0100*/ 	.byte	0x04, 0x1c
        /*0102*/ 	.short	(.L_114 - .L_113)


	//   ....[0]....
.L_113:
        /*0104*/ 	.word	0x000000a0


	//   ....[1]....
        /*0108*/ 	.word	0x00002810


	//----- nvinfo : EIATTR_CRS_STACK_SIZE
	.align		4
.L_114:
        /*010c*/ 	.byte	0x04, 0x1e
        /*010e*/ 	.short	(.L_116 - .L_115)
.L_115:
        /*0110*/ 	.word	0x00000000


	//----- nvinfo : EIATTR_CBANK_PARAM_SIZE
	.align		4
.L_116:
        /*0114*/ 	.byte	0x03, 0x19
        /*0116*/ 	.short	0x0018


	//----- nvinfo : EIATTR_PARAM_CBANK
	.align		4
        /*0118*/ 	.byte	0x04, 0x0a
        /*011a*/ 	.short	(.L_118 - .L_117)
	.align		4
.L_117:
        /*011c*/ 	.word	index@(.nv.constant0._Z19softmax_warp_reducePKfPfii)
        /*0120*/ 	.short	0x0380
        /*0122*/ 	.short	0x0018


	//----- nvinfo : EIATTR_SW_WAR
	.align		4
.L_118:
        /*0124*/ 	.byte	0x04, 0x36
        /*0126*/ 	.short	(.L_120 - .L_119)
.L_119:
        /*0128*/ 	.word	0x00000008
.L_120:


//--------------------- .nv.callgraph             --------------------------
	.section	.nv.callgraph,"",@"SHT_CUDA_CALLGRAPH"
	.align	4
	.sectionentsize	8
	.align		4
        /*0000*/ 	.word	0x00000000
	.align		4
        /*0004*/ 	.word	0xffffffff
	.align		4
        /*0008*/ 	.word	0x00000000
	.align		4
        /*000c*/ 	.word	0xfffffffe
	.align		4
        /*0010*/ 	.word	0x00000000
	.align		4
        /*0014*/ 	.word	0xfffffffd
	.align		4
        /*0018*/ 	.word	0x00000000
	.align		4
        /*001c*/ 	.word	0xfffffffc


//--------------------- .nv.constant4             --------------------------
	.section	.nv.constant4,"a",@progbits
	.align	8
	.align		8
.nv.constant4:
        /*0000*/ 	.dword	_ZN34_INTERNAL_012ca2dd_4_k_cu_fe3fa5da4cuda3std6ranges3__45__cpo4swapE


//--------------------- .text._Z27online_softmax_block_reducePKfPfii --------------------------
	.section	.text._Z27online_softmax_block_reducePKfPfii,"ax",@progbits
	.align	128
        .global         _Z27online_softmax_block_reducePKfPfii
        .type           _Z27online_softmax_block_reducePKfPfii,@function
        .size           _Z27online_softmax_block_reducePKfPfii,(.L_x_169 - _Z27online_softmax_block_reducePKfPfii)
        .other          _Z27online_softmax_block_reducePKfPfii,@"STO_CUDA_ENTRY STV_DEFAULT"
_Z27online_softmax_block_reducePKfPfii:
.text._Z27online_softmax_block_reducePKfPfii:
[----:B------:R-:W-:Y:S08]  /*0000*/  LDC R1, c[0x0][0x37c] ;  /* 0x0000df00ff017b82 */ /* 0x000ff00000000800 */
[----:B------:R-:W0:Y:S08]  /*0010*/  S2UR UR7, SR_CTAID.X ;  /* 0x00000000000779c3 */ /* 0x000e300000002500 */
[----:B------:R-:W0:Y:S02]  /*0020*/  LDC R0, c[0x0][0x390] ;  /* 0x0000e400ff007b82 */ /* 0x000e240000000800 */
[----:B0-----:R-:W-:-:S13]  /*0030*/  ISETP.LE.U32.AND P0, PT, R0, UR7, PT ;  /* 0x0000000700007c0c */ /* 0x001fda000bf03070 */
[----:B------:R-:W-:Y:S05]  /*0040*/  @P0 EXIT ;  /* 0x000000000000094d */ /* 0x000fea0003800000 */
[----:B------:R-:W0:Y:S01]  /*0050*/  S2R R2, SR_TID.X ;  /* 0x0000000000027919 */ /* 0x000e220000002100 */
[----:B------:R-:W1:Y:S01]  /*0060*/  S2UR UR6, SR_CgaCtaId ;  /* 0x00000000000679c3 */ /* 0x000e620000008800 */
[----:B------:R-:W2:Y:S01]  /*0070*/  LDCU UR8, c[0x0][0x360] ;  /* 0x00006c00ff0877ac */ /* 0x000ea20008000800 */
[----:B------:R-:W2:Y:S01]  /*0080*/  LDCU UR4, c[0x0][0x364] ;  /* 0x00006c80ff0477ac */ /* 0x000ea20008000800 */
[----:B------:R-:W-:Y:S01]  /*0090*/  UMOV UR5, 0x400 ;  /* 0x0000040000057882 */ /* 0x000fe20000000000 */
[----:B------:R-:W3:Y:S01]  /*00a0*/  LDCU.64 UR10, c[0x0][0x358] ;  /* 0x00006b00ff0a77ac */ /* 0x000ee20008000a00 */
[----:B------:R-:W4:Y:S01]  /*00b0*/  LDCU UR9, c[0x0][0x370] ;  /* 0x00006e00ff0977ac */ /* 0x000f220008000800 */
[----:B--2---:R-:W-:Y:S02]  /*00c0*/  UIMAD UR4, UR8, UR4, URZ ;  /* 0x00000004080472a4 */ /* 0x004fe4000f8e02ff */
[----:B-1----:R-:W-:Y:S02]  /*00d0*/  ULEA UR6, UR6, UR5, 0x18 ;  /* 0x0000000506067291 */ /* 0x002fe4000f8ec0ff */
[----:B------:R-:W-:-:S03]  /*00e0*/  USHF.R.U32.HI UR5, URZ, 0x5, UR4 ;  /* 0x00000005ff057899 */ /* 0x000fc60008011604 */
[----:B------:R-:W-:Y:S01]  /*00f0*/  UMOV UR4, UR7 ;  /* 0x0000000700047c82 */ /* 0x000fe20008000000 */
[C---:B0-----:R-:W-:Y:S02]  /*0100*/  LOP3.LUT R18, R2.reuse, 0x1f, RZ, 0xc0, !PT ;  /* 0x0000001f02127812 */ /* 0x041fe400078ec0ff */
[C---:B------:R-:W-:Y:S02]  /*0110*/  LEA.HI R6, R2.reuse, UR6, RZ, 0x1d ;  /* 0x0000000602067c11 */ /* 0x040fe4000f8fe8ff */
[----:B---34-:R-:W-:-:S07]  /*0120*/  LEA R7, R2, UR6, 0x2 ;  /* 0x0000000602077c11 */ /* 0x018fce000f8e10ff */
.L_x_10:
[----:B0-----:R-:W0:Y:S01]  /*0130*/  LDCU.64 UR6, c[0x0][0x390] ;  /* 0x00007200ff0677ac */ /* 0x001e220008000a00 */
[----:B-1----:R-:W1:Y:S01]  /*0140*/  LDC.64 R4, c[0x0][0x380] ;  /* 0x0000e000ff047b82 */ /* 0x002e620000000a00 */
[----:B------:R-:W-:Y:S01]  /*0150*/  BSSY.RECONVERGENT B0, `(.L_x_0) ;  /* 0x0000028000007945 */ /* 0x000fe20003800200 */
[----:B------:R-:W-:Y:S02]  /*0160*/  IMAD.MOV.U32 R9, RZ, RZ, 0x800000 ;  /* 0x00800000ff097424 */ /* 0x000fe400078e00ff */
[----:B------:R-:W-:Y:S02]  /*0170*/  IMAD.MOV.U32 R0, RZ, RZ, RZ ;  /* 0x000000ffff007224 */ /* 0x000fe400078e00ff */
[----:B0-----:R-:W-:-:S04]  /*0180*/  IMAD.U32 R3, RZ, RZ, UR7 ;  /* 0x00000007ff037e24 */ /* 0x001fc8000f8e00ff */
[----:B------:R-:W-:Y:S01]  /*0190*/  IMAD R8, R3, UR4, RZ ;  /* 0x0000000403087c24 */ /* 0x000fe2000f8e02ff */
[----:B------:R-:W-:Y:S01]  /*01a0*/  ISETP.GE.U32.AND P0, PT, R2, R3, PT ;  /* 0x000000030200720c */ /* 0x000fe20003f06070 */
[----:B------:R-:W-:Y:S02]  /*01b0*/  UIADD3 UR4, UPT, UPT, UR9, UR4, URZ ;  /* 0x0000000409047290 */ /* 0x000fe4000fffe0ff */
[----:B-1----:R-:W-:Y:S02]  /*01c0*/  IMAD.WIDE.U32 R4, R8, 0x4, R4 ;  /* 0x0000000408047825 */ /* 0x002fe400078e0004 */
[----:B------:R-:W-:-:S08]  /*01d0*/  UISETP.GE.U32.AND UP0, UPT, UR4, UR6, UPT ;  /* 0x000000060400728c */ /* 0x000fd0000bf06070 */
[----:B---3--:R-:W-:Y:S05]  /*01e0*/  @P0 BRA `(.L_x_1) ;  /* 0x0000000000780947 */ /* 0x008fea0003800000 */
[----:B------:R-:W0:Y:S01]  /*01f0*/  LDC R16, c[0x0][0x394] ;  /* 0x0000e500ff107b82 */ /* 0x000e220000000800 */
[----:B------:R-:W-:Y:S02]  /*0200*/  IMAD.MOV.U32 R0, RZ, RZ, RZ ;  /* 0x000000ffff007224 */ /* 0x000fe400078e00ff */
[----:B------:R-:W-:Y:S02]  /*0210*/  IMAD.MOV.U32 R12, RZ, RZ, 0x800000 ;  /* 0x00800000ff0c7424 */ /* 0x000fe400078e00ff */
[----:B------:R-:W-:-:S07]  /*0220*/  IMAD.MOV.U32 R13, RZ, RZ, R2 ;  /* 0x000000ffff0d7224 */ /* 0x000fce00078e0002 */
.L_x_2:
[----:B------:R-:W-:-:S06]  /*0230*/  IMAD.WIDE.U32 R10, R13, 0x4, R4 ;  /* 0x000000040d0a7825 */ /* 0x000fcc00078e0004 */
[----:B------:R-:W2:Y:S01]  /*0240*/  LDG.E.CONSTANT R10, desc[UR10][R10.64] ;  /* 0x0000000a0a0a7981 */ /* 0x000ea2000c1e9900 */
[----:B------:R-:W-:Y:S02]  /*0250*/  PLOP3.LUT P0, PT, PT, PT, PT, 0x80, 0x8 ;  /* 0x000000000008781c */ /* 0x000fe40003f0f070 */
[----:B--2---:R-:W-:-:S04]  /*0260*/  FMNMX R9, R10, R12, !PT ;  /* 0x0000000c0a097209 */ /* 0x004fc80007800000 */
[----:B------:R-:W-:-:S04]  /*0270*/  FSETP.GT.AND P1, PT, R9, R12, PT ;  /* 0x0000000c0900720b */ /* 0x000fc80003f24000 */
[C---:B------:R-:W-:Y:S01]  /*0280*/  ISETP.LE.U32.OR P1, PT, R13.reuse, R2, !P1 ;  /* 0x000000020d00720c */ /* 0x040fe20004f23470 */
[----:B------:R-:W-:-:S12]  /*0290*/  VIADD R13, R13, UR8 ;  /* 0x000000080d0d7c36 */ /* 0x000fd80008000000 */
[----:B------:R-:W-:Y:S01]  /*02a0*/  @!P1 FADD R3, -R9, R12 ;  /* 0x0000000c09039221 */ /* 0x000fe20000000100 */
[----:B------:R-:W-:-:S03]  /*02b0*/  IMAD.MOV.U32 R12, RZ, RZ, R9 ;  /* 0x000000ffff0c7224 */ /* 0x000fc600078e0009 */
[----:B------:R-:W-:Y:S01]  /*02c0*/  @!P1 FMUL R14, R3, 1.4426950216293334961 ;  /* 0x3fb8aa3b030e9820 */ /* 0x000fe20000400000 */
[----:B------:R-:W-:-:S04]  /*02d0*/  FADD R3, -R9, R10 ;  /* 0x0000000a09037221 */ /* 0x000fc80000000100 */
[----:B------:R-:W-:Y:S01]  /*02e0*/  @!P1 FSETP.GEU.AND P2, PT, R14, -126, PT ;  /* 0xc2fc00000e00980b */ /* 0x000fe20003f4e000 */
[----:B------:R-:W-:Y:S01]  /*02f0*/  FMUL R15, R3, 1.4426950216293334961 ;  /* 0x3fb8aa3b030f7820 */ /* 0x000fe20000400000 */
[----:B0-----:R-:W-:Y:S02]  /*0300*/  IMAD.MOV.U32 R3, RZ, RZ, R16 ;  /* 0x000000ffff037224 */ /* 0x001fe400078e0010 */
[----:B------:R-:W-:Y:S02]  /*0310*/  @!P1 PLOP3.LUT P0, PT, P2, PT, PT, 0x80, 0x8 ;  /* 0x000000000008981c */ /* 0x000fe4000170f070 */
[----:B------:R-:W-:-:S11]  /*0320*/  FSETP.GEU.AND P2, PT, R15, -126, PT ;  /* 0xc2fc00000f00780b */ /* 0x000fd60003f4e000 */
[----:B------:R-:W-:Y:S02]  /*0330*/  @!P0 FMUL R14, R14, 0.5 ;  /* 0x3f0000000e0e8820 */ /* 0x000fe40000400000 */
[----:B------:R-:W-:Y:S02]  /*0340*/  @!P2 FMUL R15, R15, 0.5 ;  /* 0x3f0000000f0fa820 */ /* 0x000fe40000400000 */
[----:B------:R-:W0:Y:S08]  /*0350*/  @!P1 MUFU.EX2 R11, R14 ;  /* 0x0000000e000b9308 */ /* 0x000e300000000800 */
[----:B------:R-:W1:Y:S01]  /*0360*/  MUFU.EX2 R17, R15 ;  /* 0x0000000f00117308 */ /* 0x000e620000000800 */
[----:B0-----:R-:W-:Y:S01]  /*0370*/  @!P0 FMUL R11, R11, R11 ;  /* 0x0000000b0b0b8220 */ /* 0x001fe20000400000 */
[----:B------:R-:W-:-:S03]  /*0380*/  ISETP.GE.U32.AND P0, PT, R13, R3, PT ;  /* 0x000000030d00720c */ /* 0x000fc60003f06070 */
[----:B------:R-:W-:Y:S01]  /*0390*/  @!P1 FMUL R0, R0, R11 ;  /* 0x0000000b00009220 */ /* 0x000fe20000400000 */
[----:B-1----:R-:W-:-:S04]  /*03a0*/  @!P2 FMUL R17, R17, R17 ;  /* 0x000000111111a220 */ /* 0x002fc80000400000 */
[----:B------:R-:W-:-:S05]  /*03b0*/  FADD R0, R17, R0 ;  /* 0x0000000011007221 */ /* 0x000fca0000000000 */
[----:B------:R-:W-:Y:S05]  /*03c0*/  @!P0 BRA `(.L_x_2) ;  /* 0xfffffffc00988947 */ /* 0x000fea000383ffff */
.L_x_1:
[----:B------:R-:W-:Y:S05]  /*03d0*/  BSYNC.RECONVERGENT B0 ;  /* 0x0000000000007941 */ /* 0x000fea0003800200 */
.L_x_0:
[----:B------:R-:W0:Y:S01]  /*03e0*/  SHFL.BFLY PT, R10, R9, 0x10, 0x1f ;  /* 0x0e001f00090a7f89 */ /* 0x000e2200000e0000 */
[----:B------:R-:W-:Y:S02]  /*03f0*/  ISETP.NE.AND P2, PT, R18, RZ, PT ;  /* 0x000000ff1200720c */ /* 0x000fe40003f45270 */
[----:B------:R-:W-:Y:S02]  /*0400*/  ISETP.GT.U32.AND P1, PT, R2, 0x1f, PT ;  /* 0x0000001f0200780c */ /* 0x000fe40003f24070 */
[----:B------:R-:W-:Y:S02]  /*0410*/  MOV R16, R0 ;  /* 0x0000000000107202 */ /* 0x000fe40000000f00 */
[----:B0-----:R-:W-:-:S05]  /*0420*/  FMNMX R10, R9, R10, !PT ;  /* 0x0000000a090a7209 */ /* 0x001fca0007800000 */
[----:B------:R-:W0:Y:S02]  /*0430*/  SHFL.BFLY PT, R11, R10, 0x8, 0x1f ;  /* 0x0d001f000a0b7f89 */ /* 0x000e2400000e0000 */
[----:B0-----:R-:W-:-:S05]  /*0440*/  FMNMX R11, R10, R11, !PT ;  /* 0x0000000b0a0b7209 */ /* 0x001fca0007800000 */
[----:B------:R-:W0:Y:S02]  /*0450*/  SHFL.BFLY PT, R12, R11, 0x4, 0x1f ;  /* 0x0c801f000b0c7f89 */ /* 0x000e2400000e0000 */
[----:B0-----:R-:W-:-:S05]  /*0460*/  FMNMX R12, R11, R12, !PT ;  /* 0x0000000c0b0c7209 */ /* 0x001fca0007800000 */
[----:B------:R-:W0:Y:S02]  /*0470*/  SHFL.BFLY PT, R13, R12, 0x2, 0x1f ;  /* 0x0c401f000c0d7f89 */ /* 0x000e2400000e0000 */
[----:B0-----:R-:W-:-:S05]  /*0480*/  FMNMX R13, R12, R13, !PT ;  /* 0x0000000d0c0d7209 */ /* 0x001fca0007800000 */
[----:B------:R-:W0:Y:S02]  /*0490*/  SHFL.BFLY PT, R14, R13, 0x1, 0x1f ;  /* 0x0c201f000d0e7f89 */ /* 0x000e2400000e0000 */
[----:B0-----:R-:W-:-:S05]  /*04a0*/  FMNMX R15, R13, R14, !PT ;  /* 0x0000000e0d0f7209 */ /* 0x001fca0007800000 */
[----:B------:R0:W-:Y:S01]  /*04b0*/  @!P2 STS [R6], R15 ;  /* 0x0000000f0600a388 */ /* 0x0001e20000000800 */
[----:B------:R-:W-:Y:S06]  /*04c0*/  BAR.SYNC.DEFER_BLOCKING 0x0 ;  /* 0x0000000000007b1d */ /* 0x000fec0000010000 */
[----:B------:R-:W-:Y:S05]  /*04d0*/  @P1 BRA `(.L_x_3) ;  /* 0x0000000000481947 */ /* 0x000fea0003800000 */
[----:B------:R-:W-:Y:S01]  /*04e0*/  ISETP.GE.U32.AND P0, PT, R2, UR5, PT ;  /* 0x0000000502007c0c */ /* 0x000fe2000bf06070 */
[----:B------:R-:W-:-:S12]  /*04f0*/  IMAD.MOV.U32 R0, RZ, RZ, 0x800000 ;  /* 0x00800000ff007424 */ /* 0x000fd800078e00ff */
[----:B------:R-:W1:Y:S01]  /*0500*/  @!P0 LDS R0, [R7] ;  /* 0x0000000007008984 */ /* 0x000e620000000800 */
[----:B------:R-:W-:Y:S05]  /*0510*/  WARPSYNC.ALL ;  /* 0x0000000000007948 */ /* 0x000fea0003800000 */
[----:B------:R-:W2:Y:S01]  /*0520*/  S2UR UR7, SR_CgaCtaId ;  /* 0x00000000000779c3 */ /* 0x000ea20000008800 */
[----:B------:R-:W-:Y:S02]  /*0530*/  UMOV UR6, 0x400 ;  /* 0x0000040000067882 */ /* 0x000fe40000000000 */
[----:B--2---:R-:W-:Y:S01]  /*0540*/  ULEA UR6, UR7, UR6, 0x18 ;  /* 0x0000000607067291 */ /* 0x004fe2000f8ec0ff */
[----:B-1----:R-:W1:Y:S02]  /*0550*/  SHFL.BFLY PT, R11, R0, 0x10, 0x1f ;  /* 0x0e001f00000b7f89 */ /* 0x002e6400000e0000 */
[----:B-1----:R-:W-:-:S05]  /*0560*/  FMNMX R11, R11, R0, !PT ;  /* 0x000000000b0b7209 */ /* 0x002fca0007800000 */
[----:B------:R-:W1:Y:S02]  /*0570*/  SHFL.BFLY PT, R10, R11, 0x8, 0x1f ;  /* 0x0d001f000b0a7f89 */ /* 0x000e6400000e0000 */
[----:B-1----:R-:W-:-:S05]  /*0580*/  FMNMX R10, R11, R10, !PT ;  /* 0x0000000a0b0a7209 */ /* 0x002fca0007800000 */
[----:B------:R-:W1:Y:S02]  /*0590*/  SHFL.BFLY PT, R13, R10, 0x4, 0x1f ;  /* 0x0c801f000a0d7f89 */ /* 0x000e6400000e0000 */
[----:B-1----:R-:W-:-:S05]  /*05a0*/  FMNMX R13, R10, R13, !PT ;  /* 0x0000000d0a0d7209 */ /* 0x002fca0007800000 */
[----:B------:R-:W1:Y:S02]  /*05b0*/  SHFL.BFLY PT, R12, R13, 0x2, 0x1f ;  /* 0x0c401f000d0c7f89 */ /* 0x000e6400000e0000 */
[----:B-1----:R-:W-:-:S05]  /*05c0*/  FMNMX R12, R13, R12, !PT ;  /* 0x0000000c0d0c7209 */ /* 0x002fca0007800000 */
[----:B0-----:R-:W0:Y:S02]  /*05d0*/  SHFL.BFLY PT, R15, R12, 0x1, 0x1f ;  /* 0x0c201f000c0f7f89 */ /* 0x001e2400000e0000 */
[----:B0-----:R-:W-:-:S05]  /*05e0*/  FMNMX R15, R12, R15, !PT ;  /* 0x0000000f0c0f7209 */ /* 0x001fca0007800000 */
[----:B------:R1:W-:Y:S02]  /*05f0*/  STS [UR6], R15 ;  /* 0x0000000fff007988 */ /* 0x0003e40008000806 */
.L_x_3:
[----:B------:R-:W-:Y:S05]  /*0600*/  WARPSYNC.ALL ;  /* 0x0000000000007948 */ /* 0x000fea0003800000 */
[----:B------:R-:W2:Y:S08]  /*0610*/  S2UR UR7, SR_CgaCtaId ;  /* 0x00000000000779c3 */ /* 0x000eb00000008800 */
[----:B------:R-:W-:Y:S01]  /*0620*/  BAR.SYNC.DEFER_BLOCKING 0x0 ;  /* 0x0000000000007b1d */ /* 0x000fe20000010000 */
[----:B------:R-:W-:-:S05]  /*0630*/  PLOP3.LUT P0, PT, PT, PT, PT, 0x80, 0x8 ;  /* 0x000000000008781c */ /* 0x000fca0003f0f070 */
[----:B------:R-:W-:Y:S01]  /*0640*/  UMOV UR6, 0x400 ;  /* 0x0000040000067882 */ /* 0x000fe20000000000 */
[----:B------:R-:W3:Y:S01]  /*0650*/  LDCU.64 UR12, c[0x0][0x388] ;  /* 0x00007100ff0c77ac */ /* 0x000ee20008000a00 */
[----:B--2---:R-:W-:Y:S01]  /*0660*/  ULEA UR6, UR7, UR6, 0x18 ;  /* 0x0000000607067291 */ /* 0x004fe2000f8ec0ff */
[----:B------:R-:W2:Y:S08]  /*0670*/  LDCU UR7, c[0x0][0x394] ;  /* 0x00007280ff0777ac */ /* 0x000eb00008000800 */
[----:B------:R-:W4:Y:S02]  /*0680*/  LDS R0, [UR6] ;  /* 0x00000006ff007984 */ /* 0x000f240008000800 */
[----:B----4-:R-:W-:-:S13]  /*0690*/  FSETP.GT.AND P3, PT, R0, R9, PT ;  /* 0x000000090000720b */ /* 0x010fda0003f64000 */
[----:B------:R-:W-:-:S04]  /*06a0*/  @P3 FADD R10, R9, -R0 ;  /* 0x80000000090a3221 */ /* 0x000fc80000000000 */
[----:B------:R-:W-:-:S05]  /*06b0*/  @P3 FMUL R10, R10, 1.4426950216293334961 ;  /* 0x3fb8aa3b0a0a3820 */ /* 0x000fca0000400000 */
[----:B------:R-:W-:-:S04]  /*06c0*/  @P3 FSETP.GEU.AND P4, PT, R10, -126, PT ;  /* 0xc2fc00000a00380b */ /* 0x000fc80003f8e000 */
[----:B------:R-:W-:-:S13]  /*06d0*/  @P3 PLOP3.LUT P0, PT, P4, PT, PT, 0x80, 0x8 ;  /* 0x000000000008381c */ /* 0x000fda000270f070 */
[----:B------:R-:W-:-:S04]  /*06e0*/  @!P0 FMUL R10, R10, 0.5 ;  /* 0x3f0000000a0a8820 */ /* 0x000fc80000400000 */
[----:B------:R-:W4:Y:S02]  /*06f0*/  @P3 MUFU.EX2 R11, R10 ;  /* 0x0000000a000b3308 */ /* 0x000f240000000800 */
[----:B----4-:R-:W-:-:S04]  /*0700*/  @!P0 FMUL R11, R11, R11 ;  /* 0x0000000b0b0b8220 */ /* 0x010fc80000400000 */
[----:B------:R-:W-:-:S05]  /*0710*/  @P3 FMUL R16, R11, R16 ;  /* 0x000000100b103220 */ /* 0x000fca0000400000 */
[----:B------:R-:W4:Y:S02]  /*0720*/  SHFL.BFLY PT, R11, R16, 0x10, 0x1f ;  /* 0x0e001f00100b7f89 */ /* 0x000f2400000e0000 */
[----:B----4-:R-:W-:-:S05]  /*0730*/  FADD R11, R11, R16 ;  /* 0x000000100b0b7221 */ /* 0x010fca0000000000 */
[----:B------:R-:W4:Y:S02]  /*0740*/  SHFL.BFLY PT, R12, R11, 0x8, 0x1f ;  /* 0x0d001f000b0c7f89 */ /* 0x000f2400000e0000 */
[----:B----4-:R-:W-:-:S05]  /*0750*/  FADD R12, R11, R12 ;  /* 0x0000000c0b0c7221 */ /* 0x010fca0000000000 */
[----:B------:R-:W4:Y:S02]  /*0760*/  SHFL.BFLY PT, R13, R12, 0x4, 0x1f ;  /* 0x0c801f000c0d7f89 */ /* 0x000f2400000e0000 */
[----:B----4-:R-:W-:-:S05]  /*0770*/  FADD R13, R12, R13 ;  /* 0x0000000d0c0d7221 */ /* 0x010fca0000000000 */
[----:B------:R-:W4:Y:S02]  /*0780*/  SHFL.BFLY PT, R14, R13, 0x2, 0x1f ;  /* 0x0c401f000d0e7f89 */ /* 0x000f2400000e0000 */
[----:B----4-:R-:W-:-:S05]  /*0790*/  FADD R14, R13, R14 ;  /* 0x0000000e0d0e7221 */ /* 0x010fca0000000000 */
[----:B01----:R-:W0:Y:S02]  /*07a0*/  SHFL.BFLY PT, R15, R14, 0x1, 0x1f ;  /* 0x0c201f000e0f7f89 */ /* 0x003e2400000e0000 */
[----:B0-----:R-:W-:-:S05]  /*07b0*/  FADD R15, R14, R15 ;  /* 0x0000000f0e0f7221 */ /* 0x001fca0000000000 */
[----:B------:R0:W-:Y:S01]  /*07c0*/  @!P2 STS [R6], R15 ;  /* 0x0000000f0600a388 */ /* 0x0001e20000000800 */
[----:B------:R-:W-:Y:S06]  /*07d0*/  BAR.SYNC.DEFER_BLOCKING 0x0 ;  /* 0x0000000000007b1d */ /* 0x000fec0000010000 */
[----:B--23--:R-:W-:Y:S05]  /*07e0*/  @P1 BRA `(.L_x_4) ;  /* 0x00000000003c1947 */ /* 0x00cfea0003800000 */
[----:B------:R-:W-:Y:S01]  /*07f0*/  ISETP.GE.U32.AND P0, PT, R2, UR5, PT ;  /* 0x0000000502007c0c */ /* 0x000fe2000bf06070 */
[----:B------:R-:W-:-:S12]  /*0800*/  IMAD.MOV.U32 R10, RZ, RZ, RZ ;  /* 0x000000ffff0a7224 */ /* 0x000fd800078e00ff */
[----:B------:R-:W1:Y:S01]  /*0810*/  @!P0 LDS R10, [R7] ;  /* 0x00000000070a8984 */ /* 0x000e620000000800 */
[----:B------:R-:W-:Y:S05]  /*0820*/  WARPSYNC.ALL ;  /* 0x0000000000007948 */ /* 0x000fea0003800000 */
[----:B-1----:R-:W1:Y:S02]  /*0830*/  SHFL.BFLY PT, R11, R10, 0x10, 0x1f ;  /* 0x0e001f000a0b7f89 */ /* 0x002e6400000e0000 */
[----:B-1----:R-:W-:-:S05]  /*0840*/  FADD R11, R11, R10 ;  /* 0x0000000a0b0b7221 */ /* 0x002fca0000000000 */
[----:B------:R-:W1:Y:S02]  /*0850*/  SHFL.BFLY PT, R12, R11, 0x8, 0x1f ;  /* 0x0d001f000b0c7f89 */ /* 0x000e6400000e0000 */
[----:B-1----:R-:W-:-:S05]  /*0860*/  FADD R12, R11, R12 ;  /* 0x0000000c0b0c7221 */ /* 0x002fca0000000000 */
[----:B------:R-:W1:Y:S02]  /*0870*/  SHFL.BFLY PT, R13, R12, 0x4, 0x1f ;  /* 0x0c801f000c0d7f89 */ /* 0x000e6400000e0000 */
[----:B-1----:R-:W-:-:S05]  /*0880*/  FADD R13, R12, R13 ;  /* 0x0000000d0c0d7221 */ /* 0x002fca0000000000 */
[----:B------:R-:W1:Y:S02]  /*0890*/  SHFL.BFLY PT, R14, R13, 0x2, 0x1f ;  /* 0x0c401f000d0e7f89 */ /* 0x000e6400000e0000 */
[----:B-1----:R-:W-:-:S05]  /*08a0*/  FADD R14, R13, R14 ;  /* 0x0000000e0d0e7221 */ /* 0x002fca0000000000 */
[----:B0-----:R-:W0:Y:S02]  /*08b0*/  SHFL.BFLY PT, R15, R14, 0x1, 0x1f ;  /* 0x0c201f000e0f7f89 */ /* 0x001e2400000e0000 */
[----:B0-----:R-:W-:-:S05]  /*08c0*/  FADD R15, R14, R15 ;  /* 0x0000000f0e0f7221 */ /* 0x001fca0000000000 */
[----:B------:R1:W-:Y:S02]  /*08d0*/  STS [UR6], R15 ;  /* 0x0000000fff007988 */ /* 0x0003e40008000806 */
.L_x_4:
[----:B------:R-:W-:Y:S01]  /*08e0*/  ISETP.GE.U32.AND P0, PT, R2, R3, PT ;  /* 0x000000030200720c */ /* 0x000fe20003f06070 */
[----:B------:R-:W-:Y:S05]  /*08f0*/  WARPSYNC.ALL ;  /* 0x0000000000007948 */ /* 0x000fea0003800000 */
[----:B------:R-:W-:Y:S01]  /*0900*/  BAR.SYNC.DEFER_BLOCKING 0x0 ;  /* 0x0000000000007b1d */ /* 0x000fe20000010000 */
[----:B------:R-:W-:-:S05]  /*0910*/  @P3 IMAD.MOV.U32 R9, RZ, RZ, R0 ;  /* 0x000000ffff093224 */ /* 0x000fca00078e0000 */
[----:B------:R-:W-:Y:S04]  /*0920*/  BSSY.RECONVERGENT B0, `(.L_x_5) ;  /* 0x0000023000007945 */ /* 0x000fe80003800200 */
[----:B------:R-:W-:Y:S05]  /*0930*/  @P0 BRA `(.L_x_6) ;  /* 0x0000000000840947 */ /* 0x000fea0003800000 */
[----:B------:R-:W2:Y:S01]  /*0940*/  LDS R13, [UR6] ;  /* 0x00000006ff0d7984 */ /* 0x000ea20008000800 */
[----:B------:R-:W-:-:S07]  /*0950*/  IMAD.MOV.U32 R11, RZ, RZ, R2 ;  /* 0x000000ffff0b7224 */ /* 0x000fce00078e0002 */
.L_x_9:
[----:B------:R-:W-:-:S06]  /*0960*/  IMAD.WIDE.U32 R16, R11, 0x4, R4 ;  /* 0x000000040b107825 */ /* 0x000fcc00078e0004 */
[----:B---3--:R-:W3:Y:S01]  /*0970*/  LDG.E.CONSTANT R16, desc[UR10][R16.64] ;  /* 0x0000000a10107981 */ /* 0x008ee2000c1e9900 */
[----:B--2---:R-:W0:Y:S01]  /*0980*/  MUFU.RCP R10, R13 ;  /* 0x0000000d000a7308 */ /* 0x004e220000001000 */
[----:B------:R-:W-:Y:S01]  /*0990*/  BSSY.RECONVERGENT B1, `(.L_x_7) ;  /* 0x0000015000017945 */ /* 0x000fe20003800200 */
[----:B01----:R-:W-:-:S04]  /*09a0*/  FFMA R15, -R13, R10, 1 ;  /* 0x3f8000000d0f7423 */ /* 0x003fc8000000010a */
[----:B------:R-:W-:Y:S01]  /*09b0*/  FFMA R19, R10, R15, R10 ;  /* 0x0000000f0a137223 */ /* 0x000fe2000000000a */
[----:B------:R-:W-:Y:S02]  /*09c0*/  IMAD.MOV.U32 R15, RZ, RZ, R11 ;  /* 0x000000ffff0f7224 */ /* 0x000fe400078e000b */
[----:B------:R-:W-:-:S05]  /*09d0*/  VIADD R11, R11, UR8 ;  /* 0x000000080b0b7c36 */ /* 0x000fca0008000000 */
[----:B------:R-:W-:Y:S01]  /*09e0*/  ISETP.GE.U32.AND P1, PT, R11, UR7, PT ;  /* 0x000000070b007c0c */ /* 0x000fe2000bf26070 */
[----:B---3--:R-:W-:-:S04]  /*09f0*/  FADD R0, R16, -R9 ;  /* 0x8000000910007221 */ /* 0x008fc80000000000 */
[----:B------:R-:W-:-:S05]  /*0a00*/  FMUL R3, R0, 1.4426950216293334961 ;  /* 0x3fb8aa3b00037820 */ /* 0x000fca0000400000 */
[----:B------:R-:W-:-:S13]  /*0a10*/  FSETP.GEU.AND P0, PT, R3, -126, PT ;  /* 0xc2fc00000300780b */ /* 0x000fda0003f0e000 */
[----:B------:R-:W-:-:S04]  /*0a20*/  @!P0 FMUL R3, R3, 0.5 ;  /* 0x3f00000003038820 */ /* 0x000fc80000400000 */
[----:B------:R-:W0:Y:S02]  /*0a30*/  MUFU.EX2 R0, R3 ;  /* 0x0000000300007308 */ /* 0x000e240000000800 */
[----:B0-----:R-:W-:-:S06]  /*0a40*/  @!P0 FMUL R0, R0, R0 ;  /* 0x0000000000008220 */ /* 0x001fcc0000400000 */
[----:B------:R-:W0:Y:S01]  /*0a50*/  FCHK P0, R0, R13 ;  /* 0x0000000d00007302 */ /* 0x000e220000000000 */
[----:B------:R-:W-:-:S04]  /*0a60*/  FFMA R10, R0, R19, RZ ;  /* 0x00000013000a7223 */ /* 0x000fc800000000ff */
[----:B------:R-:W-:-:S04]  /*0a70*/  FFMA R12, -R13, R10, R0 ;  /* 0x0000000a0d0c7223 */ /* 0x000fc80000000100 */
[----:B------:R-:W-:Y:S01]  /*0a80*/  FFMA R19, R19, R12, R10 ;  /* 0x0000000c13137223 */ /* 0x000fe2000000000a */
[----:B0-----:R-:W-:Y:S06]  /*0a90*/  @!P0 BRA `(.L_x_8) ;  /* 0x0000000000108947 */ /* 0x001fec0003800000 */
[----:B------:R-:W-:Y:S01]  /*0aa0*/  IMAD.MOV.U32 R3, RZ, RZ, R0 ;  /* 0x000000ffff037224 */ /* 0x000fe200078e0000 */
[----:B------:R-:W-:-:S07]  /*0ab0*/  MOV R10, 0xad0 ;  /* 0x00000ad0000a7802 */ /* 0x000fce0000000f00 */
[----:B------:R-:W-:Y:S05]  /*0ac0*/  CALL.REL.NOINC `($__internal_0_$__cuda_sm3x_div_rn_noftz_f32_slowpath) ;  /* 0x00000000002c7944 */ /* 0x000fea0003c00000 */
[----:B------:R-:W-:-:S07]  /*0ad0*/  MOV R19, R0 ;  /* 0x0000000000137202 */ /* 0x000fce0000000f00 */
.L_x_8:
[----:B------:R-:W-:Y:S05]  /*0ae0*/  BSYNC.RECONVERGENT B1 ;  /* 0x0000000000017941 */ /* 0x000fea0003800200 */
.L_x_7:
[----:B------:R-:W-:-:S05]  /*0af0*/  IADD3 R0, P0, PT, R8, R15, RZ ;  /* 0x0000000f08007210 */ /* 0x000fca0007f1e0ff */
[----:B------:R-:W-:Y:S01]  /*0b00*/  IMAD.X R3, RZ, RZ, RZ, P0 ;  /* 0x000000ffff037224 */ /* 0x000fe200000e06ff */
[----:B------:R-:W-:-:S04]  /*0b10*/  LEA R14, P0, R0, UR12, 0x2 ;  /* 0x0000000c000e7c11 */ /* 0x000fc8000f8010ff */
[----:B------:R-:W-:-:S05]  /*0b20*/  LEA.HI.X R15, R0, UR13, R3, 0x2, P0 ;  /* 0x0000000d000f7c11 */ /* 0x000fca00080f1403 */
[----:B------:R3:W-:Y:S01]  /*0b30*/  STG.E desc[UR10][R14.64], R19 ;  /* 0x000000130e007986 */ /* 0x0007e2000c10190a */
[----:B------:R-:W-:Y:S05]  /*0b40*/  @!P1 BRA `(.L_x_9) ;  /* 0xfffffffc00849947 */ /* 0x000fea000383ffff */
.L_x_6:
[----:B------:R-:W-:Y:S05]  /*0b50*/  BSYNC.RECONVERGENT B0 ;  /* 0x0000000000007941 */ /* 0x000fea0003800200 */
.L_x_5:
[----:B------:R-:W-:Y:S05]  /*0b60*/  BRA.U !UP0, `(.L_x_10) ;  /* 0xfffffff508707547 */ /* 0x000fea000b83ffff */
[----:B------:R-:W-:Y:S05]  /*0b70*/  EXIT ;  /* 0x000000000000794d */ /* 0x000fea0003800000 */
        .weak           $__internal_0_$__cuda_sm3x_div_rn_noftz_f32_slowpath
        .type           $__internal_0_$__cuda_sm3x_div_rn_noftz_f32_slowpath,@function
        .size           $__internal_0_$__cuda_sm3x_div_rn_noftz_f32_slowpath,(.L_x_169 - $__internal_0_$__cuda_sm3x_div_rn_noftz_f32_slowpath)
$__internal_0_$__cuda_sm3x_div_rn_noftz_f32_slowpath:
[----:B------:R-:W-:Y:S01]  /*0b80*/  SHF.R.U32.HI R12, RZ, 0x17, R13 ;  /* 0x00000017ff0c7819 */ /* 0x000fe2000001160d */
[----:B------:R-:W-:Y:S01]  /*0b90*/  BSSY.RECONVERGENT B2, `(.L_x_11) ;  /* 0x0000064000027945 */ /* 0x000fe20003800200 */
[----:B------:R-:W-:Y:S01]  /*0ba0*/  SHF.R.U32.HI R0, RZ, 0x17, R3 ;  /* 0x00000017ff007819 */ /* 0x000fe20000011603 */
[----:B------:R-:W-:Y:S01]  /*0bb0*/  IMAD.MOV.U32 R16, RZ, RZ, R13 ;  /* 0x000000ffff107224 */ /* 0x000fe200078e000d */
[----:B------:R-:W-:Y:S02]  /*0bc0*/  LOP3.LUT R12, R12, 0xff, RZ, 0xc0, !PT ;  /* 0x000000ff0c0c7812 */ /* 0x000fe400078ec0ff */
[----:B------:R-:W-:-:S03]  /*0bd0*/  LOP3.LUT R20, R0, 0xff, RZ, 0xc0, !PT ;  /* 0x000000ff00147812 */ /* 0x000fc600078ec0ff */
[----:B------:R-:W-:Y:S02]  /*0be0*/  VIADD R17, R12, 0xffffffff ;  /* 0xffffffff0c117836 */ /* 0x000fe40000000000 */
[----:B------:R-:W-:-:S03]  /*0bf0*/  VIADD R19, R20, 0xffffffff ;  /* 0xffffffff14137836 */ /* 0x000fc60000000000 */
[----:B------:R-:W-:-:S04]  /*0c00*/  ISETP.GT.U32.AND P0, PT, R17, 0xfd, PT ;  /* 0x000000fd1100780c */ /* 0x000fc80003f04070 */
[----:B------:R-:W-:-:S13]  /*0c10*/  ISETP.GT.U32.OR P0, PT, R19, 0xfd, P0 ;  /* 0x000000fd1300780c */ /* 0x000fda0000704470 */
[----:B------:R-:W-:Y:S01]  /*0c20*/  @!P0 IMAD.MOV.U32 R14, RZ, RZ, RZ ;  /* 0x000000ffff0e8224 */ /* 0x000fe200078e00ff */
[----:B------:R-:W-:Y:S06]  /*0c30*/  @!P0 BRA `(.L_x_12) ;  /* 0x0000000000608947 */ /* 0x000fec0003800000 */
[----:B------:R-:W-:Y:S01]  /*0c40*/  FSETP.GTU.FTZ.AND P0, PT, |R3|, +INF , PT ;  /* 0x7f8000000300780b */ /* 0x000fe20003f1c200 */
[----:B------:R-:W-:Y:S01]  /*0c50*/  IMAD.MOV.U32 R0, RZ, RZ, R13 ;  /* 0x000000ffff007224 */ /* 0x000fe200078e000d */
[----:B------:R-:W-:-:S04]  /*0c60*/  FSETP.GTU.FTZ.AND P2, PT, |R13|, +INF , PT ;  /* 0x7f8000000d00780b */ /* 0x000fc80003f5c200 */
[----:B------:R-:W-:-:S13]  /*0c70*/  PLOP3.LUT P0, PT, P0, P2, PT, 0xf8, 0x8f ;  /* 0x00000000008f781c */ /* 0x000fda0000705f70 */
[----:B------:R-:W-:Y:S05]  /*0c80*/  @P0 BRA `(.L_x_13) ;  /* 0x00000004004c0947 */ /* 0x000fea0003800000 */
[----:B------:R-:W-:-:S13]  /*0c90*/  LOP3.LUT P0, RZ, R16, 0x7fffffff, R3, 0xc8, !PT ;  /* 0x7fffffff10ff7812 */ /* 0x000fda000780c803 */
[----:B------:R-:W-:Y:S05]  /*0ca0*/  @!P0 BRA `(.L_x_14) ;  /* 0x00000004003c8947 */ /* 0x000fea0003800000 */
[C---:B------:R-:W-:Y:S02]  /*0cb0*/  FSETP.NEU.FTZ.AND P3, PT, |R3|.reuse, +INF , PT ;  /* 0x7f8000000300780b */ /* 0x040fe40003f7d200 */
[----:B------:R-:W-:Y:S02]  /*0cc0*/  FSETP.NEU.FTZ.AND P2, PT, |R0|, +INF , PT ;  /* 0x7f8000000000780b */ /* 0x000fe40003f5d200 */
[----:B------:R-:W-:-:S11]  /*0cd0*/  FSETP.NEU.FTZ.AND P0, PT, |R3|, +INF , PT ;  /* 0x7f8000000300780b */ /* 0x000fd60003f1d200 */
[----:B------:R-:W-:Y:S05]  /*0ce0*/  @!P2 BRA !P3, `(.L_x_14) ;  /* 0x00000004002ca947 */ /* 0x000fea0005800000 */
[----:B------:R-:W-:-:S04]  /*0cf0*/  LOP3.LUT P3, RZ, R3, 0x7fffffff, RZ, 0xc0, !PT ;  /* 0x7fffffff03ff7812 */ /* 0x000fc8000786c0ff */
[----:B------:R-:W-:-:S13]  /*0d00*/  PLOP3.LUT P2, PT, P2, P3, PT, 0x2f, 0xf2 ;  /* 0x0000000000f2781c */ /* 0x000fda0001746577 */
[----:B------:R-:W-:Y:S05]  /*0d10*/  @P2 BRA `(.L_x_15) ;  /* 0x0000000400182947 */ /* 0x000fea0003800000 */
[----:B------:R-:W-:-:S04]  /*0d20*/  LOP3.LUT P2, RZ, R16, 0x7fffffff, RZ, 0xc0, !PT ;  /* 0x7fffffff10ff7812 */ /* 0x000fc8000784c0ff */
[----:B------:R-:W-:-:S13]  /*0d30*/  PLOP3.LUT P0, PT, P0, P2, PT, 0x2f, 0xf2 ;  /* 0x0000000000f2781c */ /* 0x000fda0000704577 */
[----:B------:R-:W-:Y:S05]  /*0d40*/  @P0 BRA `(.L_x_16) ;  /* 0x0000000400000947 */ /* 0x000fea0003800000 */
[----:B------:R-:W-:Y:S02]  /*0d50*/  ISETP.GE.AND P0, PT, R19, RZ, PT ;  /* 0x000000ff1300720c */ /* 0x000fe40003f06270 */
[----:B------:R-:W-:-:S11]  /*0d60*/  ISETP.GE.AND P2, PT, R17, RZ, PT ;  /* 0x000000ff1100720c */ /* 0x000fd60003f46270 */
[----:B------:R-:W-:Y:S01]  /*0d70*/  @P0 IMAD.MOV.U32 R14, RZ, RZ, RZ ;  /* 0x000000ffff0e0224 */ /* 0x000fe200078e00ff */
[----:B------:R-:W-:Y:S01]  /*0d80*/  @!P0 MOV R14, 0xffffffc0 ;  /* 0xffffffc0000e8802 */ /* 0x000fe20000000f00 */
[----:B------:R-:W-:Y:S01]  /*0d90*/  @!P0 FFMA R3, R3, 1.84467440737095516160e+19, RZ ;  /* 0x5f80000003038823 */ /* 0x000fe200000000ff */
[----:B------:R-:W-:-:S03]  /*0da0*/  @!P2 FFMA R16, R0, 1.84467440737095516160e+19, RZ ;  /* 0x5f8000000010a823 */ /* 0x000fc600000000ff */
[----:B------:R-:W-:-:S07]  /*0db0*/  @!P2 VIADD R14, R14, 0x40 ;  /* 0x000000400e0ea836 */ /* 0x000fce0000000000 */
.L_x_12:
[----:B------:R-:W-:Y:S01]  /*0dc0*/  LEA R17, R12, 0xc0800000, 0x17 ;  /* 0xc08000000c117811 */ /* 0x000fe200078eb8ff */
[----:B------:R-:W-:Y:S04]  /*0dd0*/  BSSY.RECONVERGENT B3, `(.L_x_17) ;  /* 0x0000036000037945 */ /* 0x000fe80003800200 */
[----:B------:R-:W-:Y:S02]  /*0de0*/  IMAD.IADD R19, R16, 0x1, -R17 ;  /* 0x0000000110137824 */ /* 0x000fe400078e0a11 */
[----:B------:R-:W-:Y:S02]  /*0df0*/  VIADD R17, R20, 0xffffff81 ;  /* 0xffffff8114117836 */ /* 0x000fe40000000000 */
[----:B------:R-:W0:Y:S01]  /*0e00*/  MUFU.RCP R16, R19 ;  /* 0x0000001300107308 */ /* 0x000e220000001000 */
[----:B------:R-:W-:Y:S01]  /*0e10*/  FADD.FTZ R21, -R19, -RZ ;  /* 0x800000ff13157221 */ /* 0x000fe20000010100 */
[C---:B------:R-:W-:Y:S01]  /*0e20*/  IMAD R0, R17.reuse, -0x800000, R3 ;  /* 0xff80000011007824 */ /* 0x040fe200078e0203 */
[----:B------:R-:W-:-:S05]  /*0e30*/  IADD3 R17, PT, PT, R17, 0x7f, -R12 ;  /* 0x0000007f11117810 */ /* 0x000fca0007ffe80c */
[----:B------:R-:W-:Y:S02]  /*0e40*/  IMAD.IADD R17, R17, 0x1, R14 ;  /* 0x0000000111117824 */ /* 0x000fe400078e020e */
[----:B0-----:R-:W-:-:S04]  /*0e50*/  FFMA R23, R16, R21, 1 ;  /* 0x3f80000010177423 */ /* 0x001fc80000000015 */
[----:B------:R-:W-:-:S04]  /*0e60*/  FFMA R3, R16, R23, R16 ;  /* 0x0000001710037223 */ /* 0x000fc80000000010 */
[----:B------:R-:W-:-:S04]  /*0e70*/  FFMA R16, R0, R3, RZ ;  /* 0x0000000300107223 */ /* 0x000fc800000000ff */
[----:B------:R-:W-:-:S04]  /*0e80*/  FFMA R20, R21, R16, R0 ;  /* 0x0000001015147223 */ /* 0x000fc80000000000 */
[----:B------:R-:W-:-:S04]  /*0e90*/  FFMA R16, R3, R20, R16 ;  /* 0x0000001403107223 */ /* 0x000fc80000000010 */
[----:B------:R-:W-:-:S04]  /*0ea0*/  FFMA R21, R21, R16, R0 ;  /* 0x0000001015157223 */ /* 0x000fc80000000000 */
[----:B------:R-:W-:-:S05]  /*0eb0*/  FFMA R0, R3, R21, R16 ;  /* 0x0000001503007223 */ /* 0x000fca0000000010 */
[----:B------:R-:W-:-:S04]  /*0ec0*/  SHF.R.U32.HI R12, RZ, 0x17, R0 ;  /* 0x00000017ff0c7819 */ /* 0x000fc80000011600 */
[----:B------:R-:W-:-:S05]  /*0ed0*/  LOP3.LUT R12, R12, 0xff, RZ, 0xc0, !PT ;  /* 0x000000ff0c0c7812 */ /* 0x000fca00078ec0ff */
[----:B------:R-:W-:-:S04]  /*0ee0*/  IMAD.IADD R19, R12, 0x1, R17 ;  /* 0x000000010c137824 */ /* 0x000fc800078e0211 */
[----:B------:R-:W-:-:S05]  /*0ef0*/  VIADD R12, R19, 0xffffffff ;  /* 0xffffffff130c7836 */ /* 0x000fca0000000000 */
[----:B------:R-:W-:-:S13]  /*0f00*/  ISETP.GE.U32.AND P0, PT, R12, 0xfe, PT ;  /* 0x000000fe0c00780c */ /* 0x000fda0003f06070 */
[----:B------:R-:W-:Y:S05]  /*0f10*/  @!P0 BRA `(.L_x_18) ;  /* 0x0000000000808947 */ /* 0x000fea0003800000 */
[----:B------:R-:W-:-:S13]  /*0f20*/  ISETP.GT.AND P0, PT, R19, 0xfe, PT ;  /* 0x000000fe1300780c */ /* 0x000fda0003f04270 */
[----:B------:R-:W-:Y:S05]  /*0f30*/  @P0 BRA `(.L_x_19) ;  /* 0x00000000006c0947 */ /* 0x000fea0003800000 */
[----:B------:R-:W-:-:S13]  /*0f40*/  ISETP.GE.AND P0, PT, R19, 0x1, PT ;  /* 0x000000011300780c */ /* 0x000fda0003f06270 */
[----:B------:R-:W-:Y:S05]  /*0f50*/  @P0 BRA `(.L_x_20) ;  /* 0x0000000000740947 */ /* 0x000fea0003800000 */
[----:B------:R-:W-:Y:S02]  /*0f60*/  ISETP.GE.AND P0, PT, R19, -0x18, PT ;  /* 0xffffffe81300780c */ /* 0x000fe40003f06270 */
[----:B------:R-:W-:-:S11]  /*0f70*/  LOP3.LUT R0, R0, 0x80000000, RZ, 0xc0, !PT ;  /* 0x8000000000007812 */ /* 0x000fd600078ec0ff */
[----:B------:R-:W-:Y:S05]  /*0f80*/  @!P0 BRA `(.L_x_20) ;  /* 0x0000000000688947 */ /* 0x000fea0003800000 */
[-CC-:B------:R-:W-:Y:S01]  /*0f90*/  FFMA.RZ R12, R3, R21.reuse, R16.reuse ;  /* 0x00000015030c7223 */ /* 0x180fe2000000c010 */
[C---:B------:R-:W-:Y:S02]  /*0fa0*/  IADD3 R17, PT, PT, R19.reuse, 0x20, RZ ;  /* 0x0000002013117810 */ /* 0x040fe40007ffe0ff */
[----:B------:R-:W-:Y:S02]  /*0fb0*/  ISETP.NE.AND P3, PT, R19, RZ, PT ;  /* 0x000000ff1300720c */ /* 0x000fe40003f65270 */
[----:B------:R-:W-:Y:S01]  /*0fc0*/  LOP3.LUT R14, R12, 0x7fffff, RZ, 0xc0, !PT ;  /* 0x007fffff0c0e7812 */ /* 0x000fe200078ec0ff */
[CCC-:B------:R-:W-:Y:S01]  /*0fd0*/  FFMA.RP R12, R3.reuse, R21.reuse, R16.reuse ;  /* 0x00000015030c7223 */ /* 0x1c0fe20000008010 */
[----:B------:R-:W-:Y:S01]  /*0fe0*/  FFMA.RM R3, R3, R21, R16 ;  /* 0x0000001503037223 */ /* 0x000fe20000004010 */
[----:B------:R-:W-:Y:S01]  /*0ff0*/  IMAD.MOV R16, RZ, RZ, -R19 ;  /* 0x000000ffff107224 */ /* 0x000fe200078e0a13 */
[----:B------:R-:W-:Y:S02]  /*1000*/  LOP3.LUT R14, R14, 0x800000, RZ, 0xfc, !PT ;  /* 0x008000000e0e7812 */ /* 0x000fe400078efcff */
[----:B------:R-:W-:-:S02]  /*1010*/  ISETP.NE.AND P2, PT, R19, RZ, PT ;  /* 0x000000ff1300720c */ /* 0x000fc40003f45270 */
[----:B------:R-:W-:Y:S02]  /*1020*/  SHF.L.U32 R17, R14, R17, RZ ;  /* 0x000000110e117219 */ /* 0x000fe400000006ff */
[----:B------:R-:W-:Y:S02]  /*1030*/  FSETP.NEU.FTZ.AND P0, PT, R12, R3, PT ;  /* 0x000000030c00720b */ /* 0x000fe40003f1d000 */
[----:B------:R-:W-:Y:S02]  /*1040*/  SEL R3, R16, RZ, P3 ;  /* 0x000000ff10037207 */ /* 0x000fe40001800000 */
[----:B------:R-:W-:Y:S02]  /*1050*/  ISETP.NE.AND P2, PT, R17, RZ, P2 ;  /* 0x000000ff1100720c */ /* 0x000fe40001745270 */
[----:B------:R-:W-:Y:S02]  /*1060*/  SHF.R.U32.HI R3, RZ, R3, R14 ;  /* 0x00000003ff037219 */ /* 0x000fe4000001160e */
[----:B------:R-:W-:-:S02]  /*1070*/  PLOP3.LUT P0, PT, P0, P2, PT, 0xf8, 0x8f ;  /* 0x00000000008f781c */ /* 0x000fc40000705f70 */
[----:B------:R-:W-:Y:S02]  /*1080*/  SHF.R.U32.HI R17, RZ, 0x1, R3 ;  /* 0x00000001ff117819 */ /* 0x000fe40000011603 */
[----:B------:R-:W-:-:S04]  /*1090*/  SEL R12, RZ, 0x1, !P0 ;  /* 0x00000001ff0c7807 */ /* 0x000fc80004000000 */
[----:B------:R-:W-:-:S04]  /*10a0*/  LOP3.LUT R12, R12, 0x1, R17, 0xf8, !PT ;  /* 0x000000010c0c7812 */ /* 0x000fc800078ef811 */
[----:B------:R-:W-:-:S05]  /*10b0*/  LOP3.LUT R12, R12, R3, RZ, 0xc0, !PT ;  /* 0x000000030c0c7212 */ /* 0x000fca00078ec0ff */
[----:B------:R-:W-:-:S05]  /*10c0*/  IMAD.IADD R17, R17, 0x1, R12 ;  /* 0x0000000111117824 */ /* 0x000fca00078e020c */
[----:B------:R-:W-:Y:S01]  /*10d0*/  LOP3.LUT R0, R17, R0, RZ, 0xfc, !PT ;  /* 0x0000000011007212 */ /* 0x000fe200078efcff */
[----:B------:R-:W-:Y:S06]  /*10e0*/  BRA `(.L_x_20) ;  /* 0x0000000000107947 */ /* 0x000fec0003800000 */
.L_x_19:
[----:B------:R-:W-:-:S04]  /*10f0*/  LOP3.LUT R0, R0, 0x80000000, RZ, 0xc0, !PT ;  /* 0x8000000000007812 */ /* 0x000fc800078ec0ff */
[----:B------:R-:W-:Y:S01]  /*1100*/  LOP3.LUT R0, R0, 0x7f800000, RZ, 0xfc, !PT ;  /* 0x7f80000000007812 */ /* 0x000fe200078efcff */
[----:B------:R-:W-:Y:S06]  /*1110*/  BRA `(.L_x_20) ;  /* 0x0000000000047947 */ /* 0x000fec0003800000 */
.L_x_18:
[----:B------:R-:W-:-:S07]  /*1120*/  IMAD R0, R17, 0x800000, R0 ;  /* 0x0080000011007824 */ /* 0x000fce00078e0200 */
.L_x_20:
[----:B------:R-:W-:Y:S05]  /*1130*/  BSYNC.RECONVERGENT B3 ;  /* 0x0000000000037941 */ /* 0x000fea0003800200 */
.L_x_17:
[----:B------:R-:W-:Y:S05]  /*1140*/  BRA `(.L_x_21) ;  /* 0x0000000000207947 */ /* 0x000fea0003800000 */
.L_x_16:
[----:B------:R-:W-:-:S04]  /*1150*/  LOP3.LUT R0, R16, 0x80000000, R3, 0x48, !PT ;  /* 0x8000000010007812 */ /* 0x000fc800078e4803 */
[----:B------:R-:W-:Y:S01]  /*1160*/  LOP3.LUT R0, R0, 0x7f800000, RZ, 0xfc, !PT ;  /* 0x7f80000000007812 */ /* 0x000fe200078efcff */
[----:B------:R-:W-:Y:S06]  /*1170*/  BRA `(.L_x_21) ;  /* 0x0000000000147947 */ /* 0x000fec0003800000 */
.L_x_15:
[----:B------:R-:W-:Y:S01]  /*1180*/  LOP3.LUT R0, R16, 0x80000000, R3, 0x48, !PT ;  /* 0x8000000010007812 */ /* 0x000fe200078e4803 */
[----:B------:R-:W-:Y:S06]  /*1190*/  BRA `(.L_x_21) ;  /* 0x00000000000c7947 */ /* 0x000fec0003800000 */
.L_x_14:
[----:B------:R-:W0:Y:S01]  /*11a0*/  MUFU.RSQ R0, -QNAN ;  /* 0xffc0000000007908 */ /* 0x000e220000001400 */
[----:B------:R-:W-:Y:S05]  /*11b0*/  BRA `(.L_x_21) ;  /* 0x0000000000047947 */ /* 0x000fea0003800000 */
.L_x_13:
[----:B------:R-:W-:-:S07]  /*11c0*/  FADD.FTZ R0, R3, R0 ;  /* 0x0000000003007221 */ /* 0x000fce0000010000 */
.L_x_21:
[----:B------:R-:W-:Y:S05]  /*11d0*/  BSYNC.RECONVERGENT B2 ;  /* 0x0000000000027941 */ /* 0x000fea0003800200 */
.L_x_11:
[----:B------:R-:W-:Y:S02]  /*11e0*/  IMAD.MOV.U32 R16, RZ, RZ, R10 ;  /* 0x000000ffff107224 */ /* 0x000fe400078e000a */
[----:B------:R-:W-:-:S04]  /*11f0*/  IMAD.MOV.U32 R17, RZ, RZ, 0x0 ;  /* 0x00000000ff117424 */ /* 0x000fc800078e00ff */
[----:B0-----:R-:W-:Y:S05]  /*1200*/  RET.REL.NODEC R16 `(_Z27online_softmax_block_reducePKfPfii) ;  /* 0xffffffec107c7950 */ /* 0x001fea0003c3ffff */
.L_x_22:
[----:B------:R-:W-:-:S00]  /*1210*/  BRA `(.L_x_22) ;  /* 0xfffffffc00fc7947 */ /* 0x000fc0000383ffff */
[----:B------:R-:W-:-:S00]  /*1220*/  NOP ;  /* 0x0000000000007918 */ /* 0x000fc00000000000 */
        /* <DEDUP_REMOVED lines=13> */
.L_x_169:


//--------------------- .text._Z20softmax_block_reducePKfPfii --------------------------
	.section	.text._Z20softmax_block_reducePKfPfii,"ax",@progbits
	.align	128
        .global         _Z20softmax_block_reducePKfPfii
        .type           _Z20softmax_block_reducePKfPfii,@function
        .size           _Z20softmax_block_reducePKfPfii,(.L_x_170 - _Z20softmax_block_reducePKfPfii)
        .other          _Z20softmax_block_reducePKfPfii,@"STO_CUDA_ENTRY STV_DEFAULT"
_Z20softmax_block_reducePKfPfii:
.text._Z20softmax_block_reducePKfPfii:
        /* <DEDUP_REMOVED lines=19> */
.L_x_36:
[----:B0-----:R-:W0:Y:S01]  /*0130*/  LDC.64 R12, c[0x0][0x390] ;  /* 0x0000e400ff0c7b82 */ /* 0x001e220000000a00 */
[----:B------:R-:W-:Y:S01]  /*0140*/  BSSY.RECONVERGENT B0, `(.L_x_23) ;  /* 0x0000010000007945 */ /* 0x000fe20003800200 */
[----:B------:R-:W-:-:S06]  /*0150*/  IMAD.MOV.U32 R0, RZ, RZ, 0x800000 ;  /* 0x00800000ff007424 */ /* 0x000fcc00078e00ff */
[----:B-1----:R-:W1:Y:S01]  /*0160*/  LDC.64 R4, c[0x0][0x380] ;  /* 0x0000e000ff047b82 */ /* 0x002e620000000a00 */
[----:B0-----:R-:W-:Y:S01]  /*0170*/  ISETP.GE.U32.AND P0, PT, R6, R13, PT ;  /* 0x0000000d0600720c */ /* 0x001fe20003f06070 */
[----:B------:R-:W-:Y:S01]  /*0180*/  IMAD R2, R13, UR4, RZ ;  /* 0x000000040d027c24 */ /* 0x000fe2000f8e02ff */
[----:B------:R-:W-:-:S03]  /*0190*/  UIADD3 UR4, UPT, UPT, UR9, UR4, URZ ;  /* 0x0000000409047290 */ /* 0x000fc6000fffe0ff */
[----:B-1----:R-:W-:-:S08]  /*01a0*/  IMAD.WIDE.U32 R4, R2, 0x4, R4 ;  /* 0x0000000402047825 */ /* 0x002fd000078e0004 */
[----:B--23--:R-:W-:Y:S05]  /*01b0*/  @P0 BRA `(.L_x_24) ;  /* 0x0000000000200947 */ /* 0x00cfea0003800000 */
[----:B------:R-:W-:Y:S02]  /*01c0*/  IMAD.MOV.U32 R0, RZ, RZ, 0x800000 ;  /* 0x00800000ff007424 */ /* 0x000fe400078e00ff */
[----:B------:R-:W-:-:S07]  /*01d0*/  IMAD.MOV.U32 R3, RZ, RZ, R6 ;  /* 0x000000ffff037224 */ /* 0x000fce00078e0006 */
.L_x_25:
[----:B------:R-:W-:-:S06]  /*01e0*/  IMAD.WIDE.U32 R10, R3, 0x4, R4 ;  /* 0x00000004030a7825 */ /* 0x000fcc00078e0004 */
[----:B------:R-:W2:Y:S01]  /*01f0*/  LDG.E.CONSTANT R11, desc[UR10][R10.64] ;  /* 0x0000000a0a0b7981 */ /* 0x000ea2000c1e9900 */
[----:B------:R-:W-:-:S05]  /*0200*/  VIADD R3, R3, UR8 ;  /* 0x0000000803037c36 */ /* 0x000fca0008000000 */
[----:B------:R-:W-:Y:S02]  /*0210*/  ISETP.GE.U32.AND P1, PT, R3, R13, PT ;  /* 0x0000000d0300720c */ /* 0x000fe40003f26070 */
[----:B--2---:R-:W-:-:S11]  /*0220*/  FMNMX R0, R11, R0, !PT ;  /* 0x000000000b007209 */ /* 0x004fd60007800000 */
[----:B------:R-:W-:Y:S05]  /*0230*/  @!P1 BRA `(.L_x_25) ;  /* 0xfffffffc00e89947 */ /* 0x000fea000383ffff */
.L_x_24:
[----:B------:R-:W-:Y:S05]  /*0240*/  BSYNC.RECONVERGENT B0 ;  /* 0x0000000000007941 */ /* 0x000fea0003800200 */
.L_x_23:
[----:B------:R-:W0:Y:S01]  /*0250*/  SHFL.BFLY PT, R3, R0, 0x10, 0x1f ;  /* 0x0e001f0000037f89 */ /* 0x000e2200000e0000 */
[----:B------:R-:W-:Y:S02]  /*0260*/  ISETP.NE.AND P2, PT, R18, RZ, PT ;  /* 0x000000ff1200720c */ /* 0x000fe40003f45270 */
[----:B------:R-:W-:Y:S02]  /*0270*/  ISETP.GT.U32.AND P3, PT, R6, 0x1f, PT ;  /* 0x0000001f0600780c */ /* 0x000fe40003f64070 */
[----:B------:R-:W-:Y:S02]  /*0280*/  ISETP.LE.U32.AND P1, PT, R12, UR4, PT ;  /* 0x000000040c007c0c */ /* 0x000fe4000bf23070 */
        /* <DEDUP_REMOVED lines=27> */
[----:B------:R-:W1:Y:S02]  /*0440*/  SHFL.BFLY PT, R11, R12, 0x1, 0x1f ;  /* 0x0c201f000c0b7f89 */ /* 0x000e6400000e0000 */
[----:B-1----:R-:W-:-:S05]  /*0450*/  FMNMX R11, R12, R11, !PT ;  /* 0x0000000b0c0b7209 */ /* 0x002fca0007800000 */
[----:B------:R1:W-:Y:S02]  /*0460*/  STS [UR6], R11 ;  /* 0x0000000bff007988 */ /* 0x0003e40008000806 */
.L_x_26:
[----:B------:R-:W-:Y:S05]  /*0470*/  WARPSYNC.ALL ;  /* 0x0000000000007948 */ /* 0x000fea0003800000 */
[----:B------:R-:W2:Y:S08]  /*0480*/  S2UR UR7, SR_CgaCtaId ;  /* 0x00000000000779c3 */ /* 0x000eb00000008800 */
[----:B------:R-:W-:Y:S01]  /*0490*/  BAR.SYNC.DEFER_BLOCKING 0x0 ;  /* 0x0000000000007b1d */ /* 0x000fe20000010000 */
[----:B------:R-:W-:-:S05]  /*04a0*/  IMAD.MOV.U32 R0, RZ, RZ, RZ ;  /* 0x000000ffff007224 */ /* 0x000fca00078e00ff */
[----:B------:R-:W-:Y:S01]  /*04b0*/  UMOV UR6, 0x400 ;  /* 0x0000040000067882 */ /* 0x000fe20000000000 */
[----:B------:R-:W-:Y:S01]  /*04c0*/  BSSY.RECONVERGENT B0, `(.L_x_27) ;  /* 0x0000012000007945 */ /* 0x000fe20003800200 */
[----:B--2---:R-:W-:-:S09]  /*04d0*/  ULEA UR6, UR7, UR6, 0x18 ;  /* 0x0000000607067291 */ /* 0x004fd2000f8ec0ff */
[----:B------:R-:W2:Y:S01]  /*04e0*/  LDS R9, [UR6] ;  /* 0x00000006ff097984 */ /* 0x000ea20008000800 */
[----:B------:R-:W-:Y:S05]  /*04f0*/  @P0 BRA `(.L_x_28) ;  /* 0x0000000000380947 */ /* 0x000fea0003800000 */
[----:B------:R-:W-:Y:S02]  /*0500*/  IMAD.MOV.U32 R0, RZ, RZ, RZ ;  /* 0x000000ffff007224 */ /* 0x000fe400078e00ff */
[----:B------:R-:W-:-:S07]  /*0510*/  IMAD.MOV.U32 R3, RZ, RZ, R6 ;  /* 0x000000ffff037224 */ /* 0x000fce00078e0006 */
.L_x_29:
[----:B-1----:R-:W-:-:S06]  /*0520*/  IMAD.WIDE.U32 R10, R3, 0x4, R4 ;  /* 0x00000004030a7825 */ /* 0x002fcc00078e0004 */
[----:B------:R-:W2:Y:S01]  /*0530*/  LDG.E.CONSTANT R10, desc[UR10][R10.64] ;  /* 0x0000000a0a0a7981 */ /* 0x000ea2000c1e9900 */
[----:B------:R-:W-:-:S05]  /*0540*/  VIADD R3, R3, UR8 ;  /* 0x0000000803037c36 */ /* 0x000fca0008000000 */
[----:B------:R-:W-:Y:S01]  /*0550*/  ISETP.GE.U32.AND P5, PT, R3, R13, PT ;  /* 0x0000000d0300720c */ /* 0x000fe20003fa6070 */
[----:B--2---:R-:W-:-:S04]  /*0560*/  FADD R12, -R9, R10 ;  /* 0x0000000a090c7221 */ /* 0x004fc80000000100 */
[----:B------:R-:W-:-:S05]  /*0570*/  FMUL R12, R12, 1.4426950216293334961 ;  /* 0x3fb8aa3b0c0c7820 */ /* 0x000fca0000400000 */
[----:B------:R-:W-:-:S13]  /*0580*/  FSETP.GEU.AND P4, PT, R12, -126, PT ;  /* 0xc2fc00000c00780b */ /* 0x000fda0003f8e000 */
[----:B------:R-:W-:-:S04]  /*0590*/  @!P4 FMUL R12, R12, 0.5 ;  /* 0x3f0000000c0cc820 */ /* 0x000fc80000400000 */
[----:B------:R-:W1:Y:S02]  /*05a0*/  MUFU.EX2 R15, R12 ;  /* 0x0000000c000f7308 */ /* 0x000e640000000800 */
[----:B-1----:R-:W-:-:S04]  /*05b0*/  @!P4 FMUL R15, R15, R15 ;  /* 0x0000000f0f0fc220 */ /* 0x002fc80000400000 */
[----:B------:R-:W-:Y:S01]  /*05c0*/  FADD R0, R15, R0 ;  /* 0x000000000f007221 */ /* 0x000fe20000000000 */
[----:B------:R-:W-:Y:S06]  /*05d0*/  @!P5 BRA `(.L_x_29) ;  /* 0xfffffffc00d0d947 */ /* 0x000fec000383ffff */
.L_x_28:
[----:B------:R-:W-:Y:S05]  /*05e0*/  BSYNC.RECONVERGENT B0 ;  /* 0x0000000000007941 */ /* 0x000fea0003800200 */
.L_x_27:
[----:B------:R-:W3:Y:S01]  /*05f0*/  SHFL.BFLY PT, R3, R0, 0x10, 0x1f ;  /* 0x0e001f0000037f89 */ /* 0x000ee200000e0000 */
[----:B------:R-:W4:Y:S01]  /*0600*/  LDCU UR7, c[0x0][0x394] ;  /* 0x00007280ff0777ac */ /* 0x000f220008000800 */
[----:B------:R-:W0:Y:S01]  /*0610*/  LDCU.64 UR12, c[0x0][0x388] ;  /* 0x00007100ff0c77ac */ /* 0x000e220008000a00 */
[----:B---3--:R-:W-:-:S05]  /*0620*/  FADD R3, R3, R0 ;  /* 0x0000000003037221 */ /* 0x008fca0000000000 */
[----:B------:R-:W3:Y:S02]  /*0630*/  SHFL.BFLY PT, R10, R3, 0x8, 0x1f ;  /* 0x0d001f00030a7f89 */ /* 0x000ee400000e0000 */
[----:B---3--:R-:W-:-:S05]  /*0640*/  FADD R10, R3, R10 ;  /* 0x0000000a030a7221 */ /* 0x008fca0000000000 */
[----:B-1----:R-:W1:Y:S02]  /*0650*/  SHFL.BFLY PT, R11, R10, 0x4, 0x1f ;  /* 0x0c801f000a0b7f89 */ /* 0x002e6400000e0000 */
[----:B-1----:R-:W-:-:S05]  /*0660*/  FADD R11, R10, R11 ;  /* 0x0000000b0a0b7221 */ /* 0x002fca0000000000 */
[----:B------:R-:W1:Y:S02]  /*0670*/  SHFL.BFLY PT, R12, R11, 0x2, 0x1f ;  /* 0x0c401f000b0c7f89 */ /* 0x000e6400000e0000 */
[----:B-1----:R-:W-:-:S05]  /*0680*/  FADD R12, R11, R12 ;  /* 0x0000000c0b0c7221 */ /* 0x002fca0000000000 */
[----:B------:R-:W1:Y:S02]  /*0690*/  SHFL.BFLY PT, R13, R12, 0x1, 0x1f ;  /* 0x0c201f000c0d7f89 */ /* 0x000e6400000e0000 */
[----:B-1----:R-:W-:-:S05]  /*06a0*/  FADD R14, R12, R13 ;  /* 0x0000000d0c0e7221 */ /* 0x002fca0000000000 */
[----:B------:R1:W-:Y:S01]  /*06b0*/  @!P2 STS [R7], R14 ;  /* 0x0000000e0700a388 */ /* 0x0003e20000000800 */
[----:B------:R-:W-:Y:S06]  /*06c0*/  BAR.SYNC.DEFER_BLOCKING 0x0 ;  /* 0x0000000000007b1d */ /* 0x000fec0000010000 */
[----:B0---4-:R-:W-:Y:S05]  /*06d0*/  @P3 BRA `(.L_x_30) ;  /* 0x00000000003c3947 */ /* 0x011fea0003800000 */
[----:B------:R-:W-:Y:S01]  /*06e0*/  ISETP.GE.U32.AND P2, PT, R6, UR5, PT ;  /* 0x0000000506007c0c */ /* 0x000fe2000bf46070 */
[----:B------:R-:W-:-:S12]  /*06f0*/  IMAD.MOV.U32 R0, RZ, RZ, RZ ;  /* 0x000000ffff007224 */ /* 0x000fd800078e00ff */
[----:B------:R-:W0:Y:S01]  /*0700*/  @!P2 LDS R0, [R8] ;  /* 0x000000000800a984 */ /* 0x000e220000000800 */
[----:B------:R-:W-:Y:S05]  /*0710*/  WARPSYNC.ALL ;  /* 0x0000000000007948 */ /* 0x000fea0003800000 */
[----:B0-----:R-:W0:Y:S02]  /*0720*/  SHFL.BFLY PT, R3, R0, 0x10, 0x1f ;  /* 0x0e001f0000037f89 */ /* 0x001e2400000e0000 */
[----:B0-----:R-:W-:-:S05]  /*0730*/  FADD R3, R3, R0 ;  /* 0x0000000003037221 */ /* 0x001fca0000000000 */
[----:B------:R-:W0:Y:S02]  /*0740*/  SHFL.BFLY PT, R10, R3, 0x8, 0x1f ;  /* 0x0d001f00030a7f89 */ /* 0x000e2400000e0000 */
[----:B0-----:R-:W-:-:S05]  /*0750*/  FADD R10, R3, R10 ;  /* 0x0000000a030a7221 */ /* 0x001fca0000000000 */
[----:B------:R-:W0:Y:S02]  /*0760*/  SHFL.BFLY PT, R11, R10, 0x4, 0x1f ;  /* 0x0c801f000a0b7f89 */ /* 0x000e2400000e0000 */
[----:B0-----:R-:W-:-:S05]  /*0770*/  FADD R11, R10, R11 ;  /* 0x0000000b0a0b7221 */ /* 0x001fca0000000000 */
[----:B------:R-:W0:Y:S02]  /*0780*/  SHFL.BFLY PT, R12, R11, 0x2, 0x1f ;  /* 0x0c401f000b0c7f89 */ /* 0x000e2400000e0000 */
[----:B0-----:R-:W-:-:S05]  /*0790*/  FADD R12, R11, R12 ;  /* 0x0000000c0b0c7221 */ /* 0x001fca0000000000 */
[----:B------:R-:W0:Y:S02]  /*07a0*/  SHFL.BFLY PT, R13, R12, 0x1, 0x1f ;  /* 0x0c201f000c0d7f89 */ /* 0x000e2400000e0000 */
[----:B0-----:R-:W-:-:S05]  /*07b0*/  FADD R13, R12, R13 ;  /* 0x0000000d0c0d7221 */ /* 0x001fca0000000000 */
[----:B------:R0:W-:Y:S02]  /*07c0*/  STS [UR6], R13 ;  /* 0x0000000dff007988 */ /* 0x0001e40008000806 */
.L_x_30:
[----:B------:R-:W-:Y:S05]  /*07d0*/  WARPSYNC.ALL ;  /* 0x0000000000007948 */ /* 0x000fea0003800000 */
[----:B------:R-:W-:Y:S06]  /*07e0*/  BAR.SYNC.DEFER_BLOCKING 0x0 ;  /* 0x0000000000007b1d */ /* 0x000fec0000010000 */
[----:B------:R-:W-:Y:S04]  /*07f0*/  BSSY.RECONVERGENT B0, `(.L_x_31) ;  /* 0x0000023000007945 */ /* 0x000fe80003800200 */
[----:B------:R-:W-:Y:S05]  /*0800*/  @P0 BRA `(.L_x_32) ;  /* 0x0000000000840947 */ /* 0x000fea0003800000 */
[----:B0-----:R-:W0:Y:S01]  /*0810*/  LDS R13, [UR6] ;  /* 0x00000006ff0d7984 */ /* 0x001e220008000800 */
[----:B------:R-:W-:-:S07]  /*0820*/  IMAD.MOV.U32 R11, RZ, RZ, R6 ;  /* 0x000000ffff0b7224 */ /* 0x000fce00078e0006 */
.L_x_35:
[----:B------:R-:W-:-:S06]  /*0830*/  IMAD.WIDE.U32 R16, R11, 0x4, R4 ;  /* 0x000000040b107825 */ /* 0x000fcc00078e0004 */
[----:B------:R-:W2:Y:S01]  /*0840*/  LDG.E.CONSTANT R16, desc[UR10][R16.64] ;  /* 0x0000000a10107981 */ /* 0x000ea2000c1e9900 */
[----:B0-----:R-:W0:Y:S01]  /*0850*/  MUFU.RCP R10, R13 ;  /* 0x0000000d000a7308 */ /* 0x001e220000001000 */
[----:B------:R-:W-:Y:S01]  /*0860*/  BSSY.RECONVERGENT B1, `(.L_x_33) ;  /* 0x0000015000017945 */ /* 0x000fe20003800200 */
[----:B0--3--:R-:W-:-:S04]  /*0870*/  FFMA R15, -R13, R10, 1 ;  /* 0x3f8000000d0f7423 */ /* 0x009fc8000000010a */
[----:B------:R-:W-:Y:S01]  /*0880*/  FFMA R19, R10, R15, R10 ;  /* 0x0000000f0a137223 */ /* 0x000fe2000000000a */
[----:B------:R-:W-:Y:S02]  /*0890*/  IMAD.MOV.U32 R15, RZ, RZ, R11 ;  /* 0x000000ffff0f7224 */ /* 0x000fe400078e000b */
[----:B------:R-:W-:-:S05]  /*08a0*/  VIADD R11, R11, UR8 ;  /* 0x000000080b0b7c36 */ /* 0x000fca0008000000 */
[----:B------:R-:W-:Y:S01]  /*08b0*/  ISETP.GE.U32.AND P2, PT, R11, UR7, PT ;  /* 0x000000070b007c0c */ /* 0x000fe2000bf46070 */
[----:B--2---:R-:W-:-:S04]  /*08c0*/  FADD R0, -R9, R16 ;  /* 0x0000001009007221 */ /* 0x004fc80000000100 */
        /* <DEDUP_REMOVED lines=12> */
[----:B-1----:R-:W-:Y:S05]  /*0990*/  CALL.REL.NOINC `($__internal_1_$__cuda_sm3x_div_rn_noftz_f32_slowpath) ;  /* 0x00000000002c7944 */ /* 0x002fea0003c00000 */
[----:B------:R-:W-:-:S07]  /*09a0*/  IMAD.MOV.U32 R19, RZ, RZ, R0 ;  /* 0x000000ffff137224 */ /* 0x000fce00078e0000 */
.L_x_34:
[----:B------:R-:W-:Y:S05]  /*09b0*/  BSYNC.RECONVERGENT B1 ;  /* 0x0000000000017941 */ /* 0x000fea0003800200 */
.L_x_33:
[----:B------:R-:W-:-:S05]  /*09c0*/  IADD3 R0, P0, PT, R2, R15, RZ ;  /* 0x0000000f02007210 */ /* 0x000fca0007f1e0ff */
[----:B------:R-:W-:Y:S01]  /*09d0*/  IMAD.X R3, RZ, RZ, RZ, P0 ;  /* 0x000000ffff037224 */ /* 0x000fe200000e06ff */
[----:B-1----:R-:W-:-:S04]  /*09e0*/  LEA R14, P0, R0, UR12, 0x2 ;  /* 0x0000000c000e7c11 */ /* 0x002fc8000f8010ff */
[----:B------:R-:W-:-:S05]  /*09f0*/  LEA.HI.X R15, R0, UR13, R3, 0x2, P0 ;  /* 0x0000000d000f7c11 */ /* 0x000fca00080f1403 */
[----:B------:R3:W-:Y:S01]  /*0a00*/  STG.E desc[UR10][R14.64], R19 ;  /* 0x000000130e007986 */ /* 0x0007e2000c10190a */
[----:B------:R-:W-:Y:S05]  /*0a10*/  @!P2 BRA `(.L_x_35) ;  /* 0xfffffffc0084a947 */ /* 0x000fea000383ffff */
.L_x_32:
[----:B------:R-:W-:Y:S05]  /*0a20*/  BSYNC.RECONVERGENT B0 ;  /* 0x0000000000007941 */ /* 0x000fea0003800200 */
.L_x_31:
[----:B------:R-:W-:Y:S05]  /*0a30*/  @!P1 BRA `(.L_x_36) ;  /* 0xfffffff400bc9947 */ /* 0x000fea000383ffff */
[----:B------:R-:W-:Y:S05]  /*0a40*/  EXIT ;  /* 0x000000000000794d */ /* 0x000fea0003800000 */
        .weak           $__internal_1_$__cuda_sm3x_div_rn_noftz_f32_slowpath
        .type           $__internal_1_$__cuda_sm3x_div_rn_noftz_f32_slowpath,@function
        .size           $__internal_1_$__cuda_sm3x_div_rn_noftz_f32_slowpath,(.L_x_170 - $__internal_1_$__cuda_sm3x_div_rn_noftz_f32_slowpath)
$__internal_1_$__cuda_sm3x_div_rn_noftz_f32_slowpath:
[----:B------:R-:W-:Y:S01]  /*0a50*/  SHF.R.U32.HI R12, RZ, 0x17, R13 ;  /* 0x00000017ff0c7819 */ /* 0x000fe2000001160d */
[----:B------:R-:W-:Y:S01]  /*0a60*/  BSSY.RECONVERGENT B2, `(.L_x_37) ;  /* 0x0000064000027945 */ /* 0x000fe20003800200 */
[----:B------:R-:W-:Y:S01]  /*0a70*/  SHF.R.U32.HI R0, RZ, 0x17, R3 ;  /* 0x00000017ff007819 */ /* 0x000fe20000011603 */
[----:B------:R-:W-:Y:S01]  /*0a80*/  IMAD.MOV.U32 R16, RZ, RZ, R13 ;  /* 0x000000ffff107224 */ /* 0x000fe200078e000d */
[----:B------:R-:W-:Y:S02]  /*0a90*/  LOP3.LUT R12, R12, 0xff, RZ, 0xc0, !PT ;  /* 0x000000ff0c0c7812 */ /* 0x000fe400078ec0ff */
[----:B------:R-:W-:-:S03]  /*0aa0*/  LOP3.LUT R20, R0, 0xff, RZ, 0xc0, !PT ;  /* 0x000000ff00147812 */ /* 0x000fc600078ec0ff */
[----:B------:R-:W-:Y:S01]  /*0ab0*/  VIADD R17, R12, 0xffffffff ;  /* 0xffffffff0c117836 */ /* 0x000fe20000000000 */
[----:B------:R-:W-:-:S04]  /*0ac0*/  IADD3 R19, PT, PT, R20, -0x1, RZ ;  /* 0xffffffff14137810 */ /* 0x000fc80007ffe0ff */
        /* <DEDUP_REMOVED lines=23> */
[----:B------:R-:W-:Y:S02]  /*0c40*/  @P0 IMAD.MOV.U32 R14, RZ, RZ, RZ ;  /* 0x000000ffff0e0224 */ /* 0x000fe400078e00ff */
[----:B------:R-:W-:Y:S01]  /*0c50*/  @!P0 FFMA R3, R3, 1.84467440737095516160e+19, RZ ;  /* 0x5f80000003038823 */ /* 0x000fe200000000ff */
[----:B------:R-:W-:Y:S02]  /*0c60*/  @!P0 IMAD.MOV.U32 R14, RZ, RZ, -0x40 ;  /* 0xffffffc0ff0e8424 */ /* 0x000fe400078e00ff */
[----:B------:R-:W-:Y:S02]  /*0c70*/  @!P3 FFMA R16, R0, 1.84467440737095516160e+19, RZ ;  /* 0x5f8000000010b823 */ /* 0x000fe400000000ff */
[----:B------:R-:W-:-:S07]  /*0c80*/  @!P3 VIADD R14, R14, 0x40 ;  /* 0x000000400e0eb836 */ /* 0x000fce0000000000 */
.L_x_38:
        /* <DEDUP_REMOVED lines=17> */
[----:B------:R-:W-:-:S04]  /*0da0*/  LOP3.LUT R12, R12, 0xff, RZ, 0xc0, !PT ;  /* 0x000000ff0c0c7812 */ /* 0x000fc800078ec0ff */
[----:B------:R-:W-:-:S05]  /*0db0*/  IADD3 R19, PT, PT, R12, R17, RZ ;  /* 0x000000110c137210 */ /* 0x000fca0007ffe0ff */
        /* <DEDUP_REMOVED lines=11> */
[C---:B------:R-:W-:Y:S01]  /*0e70*/  VIADD R17, R19.reuse, 0x20 ;  /* 0x0000002013117836 */ /* 0x040fe20000000000 */
[C---:B------:R-:W-:Y:S02]  /*0e80*/  ISETP.NE.AND P4, PT, R19.reuse, RZ, PT ;  /* 0x000000ff1300720c */ /* 0x040fe40003f85270 */
[----:B------:R-:W-:Y:S02]  /*0e90*/  ISETP.NE.AND P3, PT, R19, RZ, PT ;  /* 0x000000ff1300720c */ /* 0x000fe40003f65270 */
[----:B------:R-:W-:Y:S01]  /*0ea0*/  LOP3.LUT R14, R12, 0x7fffff, RZ, 0xc0, !PT ;  /* 0x007fffff0c0e7812 */ /* 0x000fe200078ec0ff */
[CCC-:B------:R-:W-:Y:S01]  /*0eb0*/  FFMA.RP R12, R3.reuse, R21.reuse, R16.reuse ;  /* 0x00000015030c7223 */ /* 0x1c0fe20000008010 */
[----:B------:R-:W-:Y:S01]  /*0ec0*/  FFMA.RM R3, R3, R21, R16 ;  /* 0x0000001503037223 */ /* 0x000fe20000004010 */
[----:B------:R-:W-:Y:S01]  /*0ed0*/  IMAD.MOV R16, RZ, RZ, -R19 ;  /* 0x000000ffff107224 */ /* 0x000fe200078e0a13 */
[----:B------:R-:W-:-:S03]  /*0ee0*/  LOP3.LUT R14, R14, 0x800000, RZ, 0xfc, !PT ;  /* 0x008000000e0e7812 */ /* 0x000fc600078efcff */
[----:B------:R-:W-:Y:S02]  /*0ef0*/  FSETP.NEU.FTZ.AND P0, PT, R12, R3, PT ;  /* 0x000000030c00720b */ /* 0x000fe40003f1d000 */
[----:B------:R-:W-:Y:S02]  /*0f00*/  SHF.L.U32 R17, R14, R17, RZ ;  /* 0x000000110e117219 */ /* 0x000fe400000006ff */
        /* <DEDUP_REMOVED lines=11> */
.L_x_45:
[----:B------:R-:W-:-:S04]  /*0fc0*/  LOP3.LUT R0, R0, 0x80000000, RZ, 0xc0, !PT ;  /* 0x8000000000007812 */ /* 0x000fc800078ec0ff */
[----:B------:R-:W-:Y:S01]  /*0fd0*/  LOP3.LUT R0, R0, 0x7f800000, RZ, 0xfc, !PT ;  /* 0x7f80000000007812 */ /* 0x000fe200078efcff */
[----:B------:R-:W-:Y:S06]  /*0fe0*/  BRA `(.L_x_46) ;  /* 0x0000000000047947 */ /* 0x000fec0003800000 */
.L_x_44:
[----:B------:R-:W-:-:S07]  /*0ff0*/  IMAD R0, R17, 0x800000, R0 ;  /* 0x0080000011007824 */ /* 0x000fce00078e0200 */
.L_x_46:
[----:B------:R-:W-:Y:S05]  /*1000*/  BSYNC.RECONVERGENT B3 ;  /* 0x0000000000037941 */ /* 0x000fea0003800200 */
.L_x_43:
[----:B------:R-:W-:Y:S05]  /*1010*/  BRA `(.L_x_47) ;  /* 0x0000000000207947 */ /* 0x000fea0003800000 */
.L_x_42:
[----:B------:R-:W-:-:S04]  /*1020*/  LOP3.LUT R0, R16, 0x80000000, R3, 0x48, !PT ;  /* 0x8000000010007812 */ /* 0x000fc800078e4803 */
[----:B------:R-:W-:Y:S01]  /*1030*/  LOP3.LUT R0, R0, 0x7f800000, RZ, 0xfc, !PT ;  /* 0x7f80000000007812 */ /* 0x000fe200078efcff */
[----:B------:R-:W-:Y:S06]  /*1040*/  BRA `(.L_x_47) ;  /* 0x0000000000147947 */ /* 0x000fec0003800000 */
.L_x_41:
[----:B------:R-:W-:Y:S01]  /*1050*/  LOP3.LUT R0, R16, 0x80000000, R3, 0x48, !PT ;  /* 0x8000000010007812 */ /* 0x000fe200078e4803 */
[----:B------:R-:W-:Y:S06]  /*1060*/  BRA `(.L_x_47) ;  /* 0x00000000000c7947 */ /* 0x000fec0003800000 */
.L_x_40:
[----:B------:R-:W0:Y:S01]  /*1070*/  MUFU.RSQ R0, -QNAN ;  /* 0xffc0000000007908 */ /* 0x000e220000001400 */
[----:B------:R-:W-:Y:S05]  /*1080*/  BRA `(.L_x_47) ;  /* 0x0000000000047947 */ /* 0x000fea0003800000 */
.L_x_39:
[----:B------:R-:W-:-:S07]  /*1090*/  FADD.FTZ R0, R3, R0 ;  /* 0x0000000003007221 */ /* 0x000fce0000010000 */
.L_x_47:
[----:B------:R-:W-:Y:S05]  /*10a0*/  BSYNC.RECONVERGENT B2 ;  /* 0x0000000000027941 */ /* 0x000fea0003800200 */
.L_x_37:
[----:B------:R-:W-:Y:S02]  /*10b0*/  IMAD.MOV.U32 R16, RZ, RZ, R10 ;  /* 0x000000ffff107224 */ /* 0x000fe400078e000a */
[----:B------:R-:W-:-:S04]  /*10c0*/  IMAD.MOV.U32 R17, RZ, RZ, 0x0 ;  /* 0x00000000ff117424 */ /* 0x000fc800078e00ff */
[----:B0-----:R-:W-:Y:S05]  /*10d0*/  RET.REL.NODEC R16 `(_Z20softmax_block_reducePKfPfii) ;  /* 0xffffffec10c87950 */ /* 0x001fea0003c3ffff */
.L_x_48:
        /* <DEDUP_REMOVED lines=10> */
.L_x_170:


//--------------------- .text._Z26online_softmax_warp_reducePKfPfii --------------------------
	.section	.text._Z26online_softmax_warp_reducePKfPfii,"ax",@progbits
	.align	128
        .global         _Z26online_softmax_warp_reducePKfPfii
        .type           _Z26online_softmax_warp_reducePKfPfii,@function
        .size           _Z26online_softmax_warp_reducePKfPfii,(.L_x_171 - _Z26online_softmax_warp_reducePKfPfii)
        .other          _Z26online_softmax_warp_reducePKfPfii,@"STO_CUDA_ENTRY STV_DEFAULT"
_Z26online_softmax_warp_reducePKfPfii:
.text._Z26online_softmax_warp_reducePKfPfii:
[----:B------:R-:W-:Y:S01]  /*0000*/  LDC R1, c[0x0][0x37c] ;  /* 0x0000df00ff017b82 */ /* 0x000fe20000000800 */
[----:B------:R-:W0:Y:S01]  /*0010*/  S2R R20, SR_TID.X ;  /* 0x0000000000147919 */ /* 0x000e220000002100 */
[----:B------:R-:W1:Y:S06]  /*0020*/  LDCU UR4, c[0x0][0x370] ;  /* 0x00006e00ff0477ac */ /* 0x000e6c0008000800 */
[----:B------:R-:W0:Y:S01]  /*0030*/  S2UR UR5, SR_CTAID.X ;  /* 0x00000000000579c3 */ /* 0x000e220000002500 */
[----:B------:R-:W2:Y:S07]  /*0040*/  LDCU UR6, c[0x0][0x390] ;  /* 0x00007200ff0677ac */ /* 0x000eae0008000800 */
[----:B------:R-:W0:Y:S02]  /*0050*/  LDC R21, c[0x0][0x360] ;  /* 0x0000d800ff157b82 */ /* 0x000e240000000800 */
[----:B0-----:R-:W-:-:S02]  /*0060*/  IMAD R20, R21, UR5, R20 ;  /* 0x0000000515147c24 */ /* 0x001fc4000f8e0214 */
[----:B-1----:R-:W-:-:S03]  /*0070*/  IMAD R21, R21, UR4, RZ ;  /* 0x0000000415157c24 */ /* 0x002fc6000f8e02ff */
[----:B------:R-:W-:-:S04]  /*0080*/  SHF.R.U32.HI R18, RZ, 0x5, R20 ;  /* 0x00000005ff127819 */ /* 0x000fc80000011614 */
[----:B--2---:R-:W-:-:S13]  /*0090*/  ISETP.GE.U32.AND P0, PT, R18, UR6, PT ;  /* 0x0000000612007c0c */ /* 0x004fda000bf06070 */
[----:B------:R-:W-:Y:S05]  /*00a0*/  @P0 EXIT ;  /* 0x000000000000094d */ /* 0x000fea0003800000 */
[----:B------:R-:W0:Y:S01]  /*00b0*/  LDCU UR6, c[0x0][0x394] ;  /* 0x00007280ff0677ac */ /* 0x000e220008000800 */
[----:B------:R-:W1:Y:S01]  /*00c0*/  LDC.64 R4, c[0x0][0x380] ;  /* 0x0000e000ff047b82 */ /* 0x000e620000000a00 */
[----:B------:R-:W-:Y:S01]  /*00d0*/  LOP3.LUT R20, R20, 0x1f, RZ, 0xc0, !PT ;  /* 0x0000001f14147812 */ /* 0x000fe200078ec0ff */
[----:B------:R-:W2:Y:S03]  /*00e0*/  LDCU.64 UR4, c[0x0][0x358] ;  /* 0x00006b00ff0477ac */ /* 0x000ea60008000a00 */
[----:B------:R-:W-:Y:S02]  /*00f0*/  LOP3.LUT R19, RZ, R20, RZ, 0x33, !PT ;  /* 0x00000014ff137212 */ /* 0x000fe400078e33ff */
[C---:B------:R-:W-:Y:S02]  /*0100*/  LOP3.LUT R17, R20.reuse, 0x20, RZ, 0xfc, !PT ;  /* 0x0000002014117812 */ /* 0x040fe400078efcff */
[----:B------:R-:W-:-:S02]  /*0110*/  LOP3.LUT R16, R20, 0x40, RZ, 0xfc, !PT ;  /* 0x0000004014107812 */ /* 0x000fc400078efcff */
[----:B------:R-:W-:Y:S02]  /*0120*/  LOP3.LUT R15, R20, 0x60, RZ, 0xfc, !PT ;  /* 0x00000060140f7812 */ /* 0x000fe400078efcff */
[----:B0-----:R-:W-:-:S04]  /*0130*/  IADD3 R19, PT, PT, R19, UR6, RZ ;  /* 0x0000000613137c10 */ /* 0x001fc8000fffe0ff */
[----:B------:R-:W-:Y:S01]  /*0140*/  LEA.HI R14, R19, 0x1, RZ, 0x1b ;  /* 0x00000001130e7811 */ /* 0x000fe200078fd8ff */
[----:B-1----:R-:W-:-:S03]  /*0150*/  IMAD.WIDE.U32 R4, R20, 0x4, R4 ;  /* 0x0000000414047825 */ /* 0x002fc600078e0004 */
[C---:B------:R-:W-:Y:S02]  /*0160*/  LOP3.LUT R24, R14.reuse, 0x7, RZ, 0xc0, !PT ;  /* 0x000000070e187812 */ /* 0x040fe400078ec0ff */
[C---:B------:R-:W-:Y:S02]  /*0170*/  LOP3.LUT R22, R14.reuse, 0x3, RZ, 0xc0, !PT ;  /* 0x000000030e167812 */ /* 0x040fe400078ec0ff */
[----:B--2---:R-:W-:-:S07]  /*0180*/  LOP3.LUT R14, R14, 0xffffff8, RZ, 0xc0, !PT ;  /* 0x0ffffff80e0e7812 */ /* 0x004fce00078ec0ff */
.L_x_78:
[----:B0-----:R-:W0:Y:S01]  /*0190*/  LDCU.64 UR6, c[0x0][0x390] ;  /* 0x00007200ff0677ac */ /* 0x001e220008000a00 */
[----:B-1----:R-:W1:Y:S01]  /*01a0*/  LDC.64 R6, c[0x0][0x380] ;  /* 0x0000e000ff067b82 */ /* 0x002e620000000a00 */
[----:B------:R-:W-:Y:S01]  /*01b0*/  BSSY.RECONVERGENT B0, `(.L_x_49) ;  /* 0x00001e2000007945 */ /* 0x000fe20003800200 */
[----:B------:R-:W-:Y:S01]  /*01c0*/  HFMA2 R12, -RZ, RZ, 7.62939453125e-06, 0 ;  /* 0x00800000ff0c7431 */ /* 0x000fe200000001ff */
[----:B------:R-:W-:Y:S02]  /*01d0*/  MOV R26, RZ ;  /* 0x000000ff001a7202 */ /* 0x000fe40000000f00 */
[----:B0-----:R-:W-:Y:S01]  /*01e0*/  ISETP.GE.U32.AND P0, PT, R20, UR7, PT ;  /* 0x0000000714007c0c */ /* 0x001fe2000bf06070 */
[----:B------:R-:W-:Y:S01]  /*01f0*/  IMAD R13, R18, UR7, RZ ;  /* 0x00000007120d7c24 */ /* 0x000fe2000f8e02ff */
[----:B------:R-:W-:-:S04]  /*0200*/  LEA.HI R18, R21, R18, RZ, 0x1b ;  /* 0x0000001215127211 */ /* 0x000fc800078fd8ff */
[----:B------:R-:W-:Y:S01]  /*0210*/  ISETP.GE.U32.AND P2, PT, R18, UR6, PT ;  /* 0x0000000612007c0c */ /* 0x000fe2000bf46070 */
[----:B-1----:R-:W-:-:S06]  /*0220*/  IMAD.WIDE.U32 R6, R13, 0x4, R6 ;  /* 0x000000040d067825 */ /* 0x002fcc00078e0006 */
[----:B--234-:R-:W-:Y:S06]  /*0230*/  @P0 BRA `(.L_x_50) ;  /* 0x0000001c00640947 */ /* 0x01cfec0003800000 */
[----:B------:R-:W-:Y:S01]  /*0240*/  ISETP.GE.U32.AND P0, PT, R19, 0xe0, PT ;  /* 0x000000e01300780c */ /* 0x000fe20003f06070 */
[----:B------:R-:W-:Y:S01]  /*0250*/  BSSY.RECONVERGENT B1, `(.L_x_51) ;  /* 0x000013a000017945 */ /* 0x000fe20003800200 */
[----:B------:R-:W-:Y:S02]  /*0260*/  MOV R26, RZ ;  /* 0x000000ff001a7202 */ /* 0x000fe40000000f00 */
[----:B------:R-:W-:Y:S02]  /*0270*/  MOV R12, 0x800000 ;  /* 0x00800000000c7802 */ /* 0x000fe40000000f00 */
[----:B------:R-:W-:-:S07]  /*0280*/  MOV R9, R20 ;  /* 0x0000001400097202 */ /* 0x000fce0000000f00 */
[----:B------:R-:W-:Y:S05]  /*0290*/  @!P0 BRA `(.L_x_52) ;  /* 0x0000001000d48947 */ /* 0x000fea0003800000 */
[----:B------:R-:W-:-:S04]  /*02a0*/  LEA R2, P0, R13, R4, 0x2 ;  /* 0x000000040d027211 */ /* 0x000fc800078010ff */
[----:B------:R-:W-:-:S05]  /*02b0*/  LEA.HI.X R3, R13, R5, RZ, 0x2, P0 ;  /* 0x000000050d037211 */ /* 0x000fca00000f14ff */
[----:B------:R-:W2:Y:S04]  /*02c0*/  LDG.E.CONSTANT R12, desc[UR4][R2.64] ;  /* 0x00000004020c7981 */ /* 0x000ea8000c1e9900 */
[----:B------:R-:W3:Y:S04]  /*02d0*/  LDG.E.CONSTANT R28, desc[UR4][R2.64+0x80] ;  /* 0x00008004021c7981 */ /* 0x000ee8000c1e9900 */
[----:B------:R-:W4:Y:S04]  /*02e0*/  LDG.E.CONSTANT R25, desc[UR4][R2.64+0x100] ;  /* 0x0001000402197981 */ /* 0x000f28000c1e9900 */
[----:B------:R-:W5:Y:S04]  /*02f0*/  LDG.E.CONSTANT R11, desc[UR4][R2.64+0x180] ;  /* 0x00018004020b7981 */ /* 0x000f68000c1e9900 */
[----:B------:R-:W5:Y:S04]  /*0300*/  LDG.E.CONSTANT R10, desc[UR4][R2.64+0x200] ;  /* 0x00020004020a7981 */ /* 0x000f68000c1e9900 */
[----:B------:R-:W5:Y:S04]  /*0310*/  LDG.E.CONSTANT R8, desc[UR4][R2.64+0x280] ;  /* 0x0002800402087981 */ /* 0x000f68000c1e9900 */
[----:B------:R-:W5:Y:S04]  /*0320*/  LDG.E.CONSTANT R0, desc[UR4][R2.64+0x300] ;  /* 0x0003000402007981 */ /* 0x000f68000c1e9900 */
[----:B------:R-:W5:Y:S01]  /*0330*/  LDG.E.CONSTANT R9, desc[UR4][R2.64+0x380] ;  /* 0x0003800402097981 */ /* 0x000f62000c1e9900 */
[----:B------:R-:W-:-:S02]  /*0340*/  PLOP3.LUT P4, PT, PT, PT, PT, 0x80, 0x8 ;  /* 0x000000000008781c */ /* 0x000fc40003f8f070 */
[----:B--2---:R-:W-:-:S04]  /*0350*/  FMNMX R23, R12, 1.175494350822287508e-38, !PT ;  /* 0x008000000c177809 */ /* 0x004fc80007800000 */
[----:B---3--:R-:W-:Y:S01]  /*0360*/  FMNMX R30, R23, R28, !PT ;  /* 0x0000001c171e7209 */ /* 0x008fe20007800000 */
[----:B------:R-:W-:-:S03]  /*0370*/  FADD R12, R12, -R23 ;  /* 0x800000170c0c7221 */ /* 0x000fc60000000000 */
[----:B------:R-:W-:Y:S01]  /*0380*/  FSETP.GT.AND P3, PT, R30, R23, PT ;  /* 0x000000171e00720b */ /* 0x000fe20003f64000 */
[----:B------:R-:W-:Y:S01]  /*0390*/  FMUL R26, R12, 1.4426950216293334961 ;  /* 0x3fb8aa3b0c1a7820 */ /* 0x000fe20000400000 */
[----:B----4-:R-:W-:Y:S01]  /*03a0*/  FMNMX R31, R30, R25, !PT ;  /* 0x000000191e1f7209 */ /* 0x010fe20007800000 */
[----:B------:R-:W-:-:S03]  /*03b0*/  FADD R12, R28, -R30 ;  /* 0x8000001e1c0c7221 */ /* 0x000fc60000000000 */
[----:B------:R-:W-:Y:S01]  /*03c0*/  FSETP.GEU.AND P6, PT, R26, -126, PT ;  /* 0xc2fc00001a00780b */ /* 0x000fe20003fce000 */
[----:B------:R-:W-:Y:S01]  /*03d0*/  FMUL R29, R12, 1.4426950216293334961 ;  /* 0x3fb8aa3b0c1d7820 */ /* 0x000fe20000400000 */
[----:B------:R-:W-:Y:S01]  /*03e0*/  FSETP.GT.AND P5, PT, R31, R30, PT ;  /* 0x0000001e1f00720b */ /* 0x000fe20003fa4000 */
[----:B------:R-:W-:Y:S01]  /*03f0*/  FADD R25, R25, -R31 ;  /* 0x8000001f19197221 */ /* 0x000fe20000000000 */
[----:B-----5:R-:W-:-:S03]  /*0400*/  FMNMX R12, R31, R11, !PT ;  /* 0x0000000b1f0c7209 */ /* 0x020fc60007800000 */
[----:B------:R-:W-:Y:S01]  /*0410*/  @P3 FADD R23, R23, -R30 ;  /* 0x8000001e17173221 */ /* 0x000fe20000000000 */
[----:B------:R-:W-:-:S03]  /*0420*/  FSETP.GT.AND P1, PT, R12, R31, PT ;  /* 0x0000001f0c00720b */ /* 0x000fc60003f24000 */
[----:B------:R-:W-:Y:S02]  /*0430*/  @P3 FMUL R23, R23, 1.4426950216293334961 ;  /* 0x3fb8aa3b17173820 */ /* 0x000fe40000400000 */
[----:B------:R-:W-:Y:S02]  /*0440*/  @!P6 FMUL R26, R26, 0.5 ;  /* 0x3f0000001a1ae820 */ /* 0x000fe40000400000 */
[----:B------:R-:W-:Y:S01]  /*0450*/  @P5 FADD R28, R30, -R31 ;  /* 0x8000001f1e1c5221 */ /* 0x000fe20000000000 */
[----:B------:R-:W-:-:S03]  /*0460*/  @P3 FSETP.GEU.AND P0, PT, R23, -126, PT ;  /* 0xc2fc00001700380b */ /* 0x000fc60003f0e000 */
[----:B------:R-:W0:Y:S01]  /*0470*/  MUFU.EX2 R26, R26 ;  /* 0x0000001a001a7308 */ /* 0x000e220000000800 */
[----:B------:R-:W-:Y:S01]  /*0480*/  @P3 PLOP3.LUT P4, PT, P0, PT, PT, 0x80, 0x8 ;  /* 0x000000000008381c */ /* 0x000fe2000078f070 */
[----:B------:R-:W-:Y:S01]  /*0490*/  @P5 FMUL R30, R28, 1.4426950216293334961 ;  /* 0x3fb8aa3b1c1e5820 */ /* 0x000fe20000400000 */
[----:B------:R-:W-:Y:S01]  /*04a0*/  FSETP.GEU.AND P0, PT, R29, -126, PT ;  /* 0xc2fc00001d00780b */ /* 0x000fe20003f0e000 */
[----:B------:R-:W-:Y:S01]  /*04b0*/  @P1 FADD R28, R31, -R12 ;  /* 0x8000000c1f1c1221 */ /* 0x000fe20000000000 */
[----:B------:R-:W-:Y:S01]  /*04c0*/  FMUL R31, R25, 1.4426950216293334961 ;  /* 0x3fb8aa3b191f7820 */ /* 0x000fe20000400000 */
[----:B------:R-:W-:Y:S02]  /*04d0*/  FMNMX R25, R12, R10, !PT ;  /* 0x0000000a0c197209 */ /* 0x000fe40007800000 */
[----:B------:R-:W-:-:S03]  /*04e0*/  @P1 FMUL R32, R28, 1.4426950216293334961 ;  /* 0x3fb8aa3b1c201820 */ /* 0x000fc60000400000 */
[----:B------:R-:W-:-:S03]  /*04f0*/  FADD R10, R10, -R25 ;  /* 0x800000190a0a7221 */ /* 0x000fc60000000000 */
[----:B------:R-:W-:Y:S02]  /*0500*/  @!P4 FMUL R23, R23, 0.5 ;  /* 0x3f0000001717c820 */ /* 0x000fe40000400000 */
[----:B------:R-:W-:Y:S01]  /*0510*/  @!P0 FMUL R29, R29, 0.5 ;  /* 0x3f0000001d1d8820 */ /* 0x000fe20000400000 */
[----:B0-----:R-:W-:Y:S01]  /*0520*/  @!P6 FMUL R26, R26, R26 ;  /* 0x0000001a1a1ae220 */ /* 0x001fe20000400000 */
[----:B------:R-:W0:Y:S01]  /*0530*/  @P3 MUFU.EX2 R27, R23 ;  /* 0x00000017001b3308 */ /* 0x000e220000000800 */
[----:B------:R-:W-:Y:S02]  /*0540*/  @P5 FSETP.GEU.AND P6, PT, R30, -126, PT ;  /* 0xc2fc00001e00580b */ /* 0x000fe40003fce000 */
[----:B------:R-:W-:Y:S01]  /*0550*/  FADD R28, RZ, R26 ;  /* 0x0000001aff1c7221 */ /* 0x000fe20000000000 */
[----:B------:R-:W-:-:S04]  /*0560*/  FADD R26, R11, -R12 ;  /* 0x8000000c0b1a7221 */ /* 0x000fc80000000000 */
[----:B------:R1:W2:Y:S01]  /*0570*/  MUFU.EX2 R23, R29 ;  /* 0x0000001d00177308 */ /* 0x0002a20000000800 */
[----:B0-----:R-:W-:Y:S01]  /*0580*/  @!P4 FMUL R27, R27, R27 ;  /* 0x0000001b1b1bc220 */ /* 0x001fe20000400000 */
[----:B------:R-:W-:Y:S01]  /*0590*/  PLOP3.LUT P4, PT, PT, PT, PT, 0x80, 0x8 ;  /* 0x000000000008781c */ /* 0x000fe20003f8f070 */
[----:B-1----:R-:W-:Y:S01]  /*05a0*/  FMUL R29, R26, 1.4426950216293334961 ;  /* 0x3fb8aa3b1a1d7820 */ /* 0x002fe20000400000 */
[----:B------:R-:W-:Y:S01]  /*05b0*/  @P5 PLOP3.LUT P4, PT, P6, PT, PT, 0x80, 0x8 ;  /* 0x000000000008581c */ /* 0x000fe2000378f070 */
[----:B------:R-:W-:Y:S01]  /*05c0*/  @P3 FMUL R28, R28, R27 ;  /* 0x0000001b1c1c3220 */ /* 0x000fe20000400000 */
[----:B------:R-:W-:Y:S02]  /*05d0*/  @P1 FSETP.GEU.AND P3, PT, R32, -126, PT ;  /* 0xc2fc00002000180b */ /* 0x000fe40003f6e000 */
[----:B------:R-:W-:Y:S01]  /*05e0*/  FSETP.GEU.AND P6, PT, R31, -126, PT ;  /* 0xc2fc00001f00780b */ /* 0x000fe20003fce000 */
[----:B--2---:R-:W-:Y:S01]  /*05f0*/  @!P0 FMUL R23, R23, R23 ;  /* 0x0000001717178220 */ /* 0x004fe20000400000 */
[----:B------:R-:W-:-:S02]  /*0600*/  PLOP3.LUT P0, PT, PT, PT, PT, 0x80, 0x8 ;  /* 0x000000000008781c */ /* 0x000fc40003f0f070 */
[----:B------:R-:W-:Y:S01]  /*0610*/  @P1 PLOP3.LUT P0, PT, P3, PT, PT, 0x80, 0x8 ;  /* 0x000000000008181c */ /* 0x000fe20001f0f070 */
[----:B------:R-:W-:Y:S01]  /*0620*/  FADD R28, R23, R28 ;  /* 0x0000001c171c7221 */ /* 0x000fe20000000000 */
[C---:B------:R-:W-:Y:S02]  /*0630*/  FSETP.GT.AND P3, PT, R25.reuse, R12, PT ;  /* 0x0000000c1900720b */ /* 0x040fe40003f64000 */
[----:B------:R-:W-:Y:S01]  /*0640*/  FMNMX R23, R25, R8, !PT ;  /* 0x0000000819177209 */ /* 0x000fe20007800000 */
[----:B------:R-:W-:-:S04]  /*0650*/  @!P4 FMUL R30, R30, 0.5 ;  /* 0x3f0000001e1ec820 */ /* 0x000fc80000400000 */
[----:B------:R0:W1:Y:S01]  /*0660*/  @P5 MUFU.EX2 R27, R30 ;  /* 0x0000001e001b5308 */ /* 0x0000620000000800 */
[----:B------:R-:W-:Y:S01]  /*0670*/  @!P6 FMUL R31, R31, 0.5 ;  /* 0x3f0000001f1fe820 */ /* 0x000fe20000400000 */
[----:B------:R-:W-:Y:S02]  /*0680*/  FADD R8, R8, -R23 ;  /* 0x8000001708087221 */ /* 0x000fe40000000000 */
[----:B------:R-:W-:Y:S02]  /*0690*/  @!P0 FMUL R32, R32, 0.5 ;  /* 0x3f00000020208820 */ /* 0x000fe40000400000 */
[----:B------:R-:W-:Y:S02]  /*06a0*/  @P3 FADD R12, R12, -R25 ;  /* 0x800000190c0c3221 */ /* 0x000fe40000000000 */
[----:B------:R-:W2:Y:S02]  /*06b0*/  MUFU.EX2 R11, R31 ;  /* 0x0000001f000b7308 */ /* 0x000ea40000000800 */
[----:B0-----:R-:W-:-:S06]  /*06c0*/  @P3 FMUL R30, R12, 1.4426950216293334961 ;  /* 0x3fb8aa3b0c1e3820 */ /* 0x001fcc0000400000 */
[----:B------:R-:W0:Y:S01]  /*06d0*/  @P1 MUFU.EX2 R26, R32 ;  /* 0x00000020001a1308 */ /* 0x000e220000000800 */
[----:B-1----:R-:W-:Y:S01]  /*06e0*/  @!P4 FMUL R27, R27, R27 ;  /* 0x0000001b1b1bc220 */ /* 0x002fe20000400000 */
[----:B------:R-:W-:-:S03]  /*06f0*/  FSETP.GEU.AND P4, PT, R29, -126, PT ;  /* 0xc2fc00001d00780b */ /* 0x000fc60003f8e000 */
[----:B------:R-:W-:Y:S01]  /*0700*/  @P5 FMUL R28, R28, R27 ;  /* 0x0000001b1c1c5220 */ /* 0x000fe20000400000 */
[----:B------:R-:W-:Y:S01]  /*0710*/  FSETP.GT.AND P5, PT, R23, R25, PT ;  /* 0x000000191700720b */ /* 0x000fe20003fa4000 */
[----:B------:R-:W-:Y:S01]  /*0720*/  FMUL R27, R10, 1.4426950216293334961 ;  /* 0x3fb8aa3b0a1b7820 */ /* 0x000fe20000400000 */
[----:B--2---:R-:W-:Y:S01]  /*0730*/  @!P6 FMUL R11, R11, R11 ;  /* 0x0000000b0b0be220 */ /* 0x004fe20000400000 */
[----:B------:R-:W-:-:S03]  /*0740*/  @P3 FSETP.GEU.AND P6, PT, R30, -126, PT ;  /* 0xc2fc00001e00380b */ /* 0x000fc60003fce000 */
[----:B------:R-:W-:Y:S01]  /*0750*/  FADD R11, R11, R28 ;  /* 0x0000001c0b0b7221 */ /* 0x000fe20000000000 */
[----:B------:R-:W-:Y:S02]  /*0760*/  FMNMX R28, R23, R0, !PT ;  /* 0x00000000171c7209 */ /* 0x000fe40007800000 */
[----:B------:R-:W-:Y:S01]  /*0770*/  @!P4 FMUL R29, R29, 0.5 ;  /* 0x3f0000001d1dc820 */ /* 0x000fe20000400000 */
[----:B0-----:R-:W-:Y:S01]  /*0780*/  @!P0 FMUL R26, R26, R26 ;  /* 0x0000001a1a1a8220 */ /* 0x001fe20000400000 */
[----:B------:R-:W-:Y:S02]  /*0790*/  PLOP3.LUT P0, PT, PT, PT, PT, 0x80, 0x8 ;  /* 0x000000000008781c */ /* 0x000fe40003f0f070 */
[----:B------:R-:W0:Y:S01]  /*07a0*/  MUFU.EX2 R12, R29 ;  /* 0x0000001d000c7308 */ /* 0x000e220000000800 */
[----:B------:R-:W-:Y:S01]  /*07b0*/  @P3 PLOP3.LUT P0, PT, P6, PT, PT, 0x80, 0x8 ;  /* 0x000000000008381c */ /* 0x000fe2000370f070 */
[----:B------:R-:W-:Y:S01]  /*07c0*/  @P5 FADD R25, R25, -R23 ;  /* 0x8000001719195221 */ /* 0x000fe20000000000 */
[----:B------:R-:W-:Y:S01]  /*07d0*/  FSETP.GEU.AND P6, PT, R27, -126, PT ;  /* 0xc2fc00001b00780b */ /* 0x000fe20003fce000 */
[----:B------:R-:W-:Y:S01]  /*07e0*/  @P1 FMUL R11, R11, R26 ;  /* 0x0000001a0b0b1220 */ /* 0x000fe20000400000 */
[----:B------:R-:W-:Y:S01]  /*07f0*/  PLOP3.LUT P1, PT, PT, PT, PT, 0x80, 0x8 ;  /* 0x000000000008781c */ /* 0x000fe20003f2f070 */
[----:B------:R-:W-:Y:S01]  /*0800*/  @P5 FMUL R25, R25, 1.4426950216293334961 ;  /* 0x3fb8aa3b19195820 */ /* 0x000fe20000400000 */
[----:B------:R-:W-:Y:S01]  /*0810*/  FMUL R26, R8, 1.4426950216293334961 ;  /* 0x3fb8aa3b081a7820 */ /* 0x000fe20000400000 */
[----:B------:R-:W-:-:S04]  /*0820*/  FADD R0, R0, -R28 ;  /* 0x8000001c00007221 */ /* 0x000fc80000000000 */
[----:B------:R-:W-:Y:S02]  /*0830*/  FMUL R0, R0, 1.4426950216293334961 ;  /* 0x3fb8aa3b00007820 */ /* 0x000fe40000400000 */
[----:B------:R-:W-:Y:S02]  /*0840*/  @!P0 FMUL R30, R30, 0.5 ;  /* 0x3f0000001e1e8820 */ /* 0x000fe40000400000 */
[----:B------:R-:W-:Y:S01]  /*0850*/  @!P6 FMUL R27, R27, 0.5 ;  /* 0x3f0000001b1be820 */ /* 0x000fe20000400000 */
[----:B0-----:R-:W-:Y:S01]  /*0860*/  @!P4 FMUL R12, R12, R12 ;  /* 0x0000000c0c0cc220 */ /* 0x001fe20000400000 */
[----:B------:R-:W-:Y:S01]  /*0870*/  @P5 FSETP.GEU.AND P4, PT, R25, -126, PT ;  /* 0xc2fc00001900580b */ /* 0x000fe20003f8e000 */
[----:B------:R-:W0:Y:S02]  /*0880*/  @P3 MUFU.EX2 R10, R30 ;  /* 0x0000001e000a3308 */ /* 0x000e240000000800 */
[----:B------:R-:W-:Y:S01]  /*0890*/  FADD R11, R12, R11 ;  /* 0x0000000b0c0b7221 */ /* 0x000fe20000000000 */
[----:B------:R-:W-:-:S02]  /*08a0*/  @P5 PLOP3.LUT P1, PT, P4, PT, PT, 0x80, 0x8 ;  /* 0x000000000008581c */ /* 0x000fc4000272f070 */
[----:B------:R-:W-:Y:S02]  /*08b0*/  FSETP.GEU.AND P4, PT, R26, -126, PT ;  /* 0xc2fc00001a00780b */ /* 0x000fe40003f8e000 */
[----:B------:R-:W-:Y:S01]  /*08c0*/  FMNMX R12, R28, R9, !PT ;  /* 0x000000091c0c7209 */ /* 0x000fe20007800000 */
[----:B------:R-:W1:Y:S04]  /*08d0*/  MUFU.EX2 R8, R27 ;  /* 0x0000001b00087308 */ /* 0x000e680000000800 */
[----:B------:R-:W-:-:S04]  /*08e0*/  FADD R9, -R12, R9 ;  /* 0x000000090c097221 */ /* 0x000fc80000000100 */
[----:B------:R-:W-:Y:S01]  /*08f0*/  @!P1 FMUL R25, R25, 0.5 ;  /* 0x3f00000019199820 */ /* 0x000fe20000400000 */
[----:B0-----:R-:W-:Y:S01]  /*0900*/  @!P0 FMUL R10, R10, R10 ;  /* 0x0000000a0a0a8220 */ /* 0x001fe20000400000 */
[----:B------:R-:W-:Y:S01]  /*0910*/  FSETP.GT.AND P0, PT, R28, R23, PT ;  /* 0x000000171c00720b */ /* 0x000fe20003f04000 */
[----:B------:R-:W-:Y:S02]  /*0920*/  @!P4 FMUL R26, R26, 0.5 ;  /* 0x3f0000001a1ac820 */ /* 0x000fe40000400000 */
[----:B------:R-:W-:Y:S01]  /*0930*/  @P3 FMUL R11, R11, R10 ;  /* 0x0000000a0b0b3220 */ /* 0x000fe20000400000 */
[----:B------:R-:W0:Y:S01]  /*0940*/  @P5 MUFU.EX2 R25, R25 ;  /* 0x0000001900195308 */ /* 0x000e220000000800 */
[----:B------:R-:W-:Y:S01]  /*0950*/  FSETP.GT.AND P3, PT, R12, R28, PT ;  /* 0x0000001c0c00720b */ /* 0x000fe20003f64000 */
[----:B-1----:R-:W-:Y:S01]  /*0960*/  @!P6 FMUL R8, R8, R8 ;  /* 0x000000080808e220 */ /* 0x002fe20000400000 */
[----:B------:R-:W-:-:S03]  /*0970*/  FSETP.GEU.AND P6, PT, R0, -126, PT ;  /* 0xc2fc00000000780b */ /* 0x000fc60003fce000 */
[----:B------:R-:W-:Y:S02]  /*0980*/  FADD R8, R8, R11 ;  /* 0x0000000b08087221 */ /* 0x000fe40000000000 */
[----:B------:R1:W2:Y:S01]  /*0990*/  MUFU.EX2 R27, R26 ;  /* 0x0000001a001b7308 */ /* 0x0002a20000000800 */
[----:B------:R-:W-:-:S04]  /*09a0*/  @P0 FADD R23, R23, -R28 ;  /* 0x8000001c17170221 */ /* 0x000fc80000000000 */
[----:B------:R-:W-:Y:S01]  /*09b0*/  @P0 FMUL R23, R23, 1.4426950216293334961 ;  /* 0x3fb8aa3b17170820 */ /* 0x000fe20000400000 */
[----:B------:R-:W-:Y:S01]  /*09c0*/  @P3 FADD R10, -R12, R28 ;  /* 0x0000001c0c0a3221 */ /* 0x000fe20000000100 */
[----:B0-----:R-:W-:-:S03]  /*09d0*/  @!P1 FMUL R25, R25, R25 ;  /* 0x0000001919199220 */ /* 0x001fc60000400000 */
[----:B------:R-:W-:Y:S01]  /*09e0*/  @P0 FSETP.GEU.AND P1, PT, R23, -126, PT ;  /* 0xc2fc00001700080b */ /* 0x000fe20003f2e000 */
[----:B------:R-:W-:Y:S01]  /*09f0*/  @P3 FMUL R10, R10, 1.4426950216293334961 ;  /* 0x3fb8aa3b0a0a3820 */ /* 0x000fe20000400000 */
[----:B-1----:R-:W-:Y:S01]  /*0a00*/  FMUL R26, R9, 1.4426950216293334961 ;  /* 0x3fb8aa3b091a7820 */ /* 0x002fe20000400000 */
[----:B------:R-:W-:Y:S01]  /*0a10*/  @P5 FMUL R8, R8, R25 ;  /* 0x0000001908085220 */ /* 0x000fe20000400000 */
[----:B------:R-:W-:Y:S01]  /*0a20*/  PLOP3.LUT P5, PT, PT, PT, PT, 0x80, 0x8 ;  /* 0x000000000008781c */ /* 0x000fe20003faf070 */
[----:B------:R-:W-:Y:S01]  /*0a30*/  @!P6 FMUL R0, R0, 0.5 ;  /* 0x3f0000000000e820 */ /* 0x000fe20000400000 */
[----:B------:R-:W-:Y:S01]  /*0a40*/  @P0 PLOP3.LUT P5, PT, P1, PT, PT, 0x80, 0x8 ;  /* 0x000000000008081c */ /* 0x000fe20000faf070 */
[----:B--2---:R-:W-:Y:S01]  /*0a50*/  @!P4 FMUL R27, R27, R27 ;  /* 0x0000001b1b1bc220 */ /* 0x004fe20000400000 */
[----:B------:R-:W-:Y:S01]  /*0a60*/  @P3 FSETP.GEU.AND P4, PT, R10, -126, PT ;  /* 0xc2fc00000a00380b */ /* 0x000fe20003f8e000 */
[----:B------:R0:W1:Y:S01]  /*0a70*/  MUFU.EX2 R11, R0 ;  /* 0x00000000000b7308 */ /* 0x0000620000000800 */
[----:B------:R-:W-:Y:S01]  /*0a80*/  PLOP3.LUT P1, PT, PT, PT, PT, 0x80, 0x8 ;  /* 0x000000000008781c */ /* 0x000fe20003f2f070 */
[----:B------:R-:W-:Y:S01]  /*0a90*/  FADD R8, R27, R8 ;  /* 0x000000081b087221 */ /* 0x000fe20000000000 */
[----:B------:R-:W-:-:S02]  /*0aa0*/  @P3 PLOP3.LUT P1, PT, P4, PT, PT, 0x80, 0x8 ;  /* 0x000000000008381c */ /* 0x000fc4000272f070 */
[----:B------:R-:W-:Y:S02]  /*0ab0*/  FSETP.GEU.AND P4, PT, R26, -126, PT ;  /* 0xc2fc00001a00780b */ /* 0x000fe40003f8e000 */
[----:B0-----:R-:W-:-:S03]  /*0ac0*/  IADD3 R0, PT, PT, -R14, 0x8, RZ ;  /* 0x000000080e007810 */ /* 0x001fc60007ffe1ff */
[----:B------:R-:W-:-:S04]  /*0ad0*/  @!P5 FMUL R23, R23, 0.5 ;  /* 0x3f0000001717d820 */ /* 0x000fc80000400000 */
[----:B------:R-:W0:Y:S02]  /*0ae0*/  @P0 MUFU.EX2 R9, R23 ;  /* 0x0000001700090308 */ /* 0x000e240000000800 */
[----:B------:R-:W-:Y:S01]  /*0af0*/  @!P1 FMUL R10, R10, 0.5 ;  /* 0x3f0000000a0a9820 */ /* 0x000fe20000400000 */
[----:B-1----:R-:W-:Y:S01]  /*0b00*/  @!P6 FMUL R11, R11, R11 ;  /* 0x0000000b0b0be220 */ /* 0x002fe20000400000 */
[----:B------:R-:W-:-:S04]  /*0b10*/  @!P4 FMUL R26, R26, 0.5 ;  /* 0x3f0000001a1ac820 */ /* 0x000fc80000400000 */
[----:B------:R-:W1:Y:S08]  /*0b20*/  @P3 MUFU.EX2 R25, R10 ;  /* 0x0000000a00193308 */ /* 0x000e700000000800 */
[----:B------:R-:W2:Y:S01]  /*0b30*/  MUFU.EX2 R27, R26 ;  /* 0x0000001a001b7308 */ /* 0x000ea20000000800 */
[----:B0-----:R-:W-:-:S04]  /*0b40*/  @!P5 FMUL R9, R9, R9 ;  /* 0x000000090909d220 */ /* 0x001fc80000400000 */
[----:B------:R-:W-:Y:S01]  /*0b50*/  @P0 FMUL R8, R8, R9 ;  /* 0x0000000908080220 */ /* 0x000fe20000400000 */
[----:B------:R-:W-:Y:S02]  /*0b60*/  ISETP.NE.AND P0, PT, R0, RZ, PT ;  /* 0x000000ff0000720c */ /* 0x000fe40003f05270 */
[----:B------:R-:W-:Y:S01]  /*0b70*/  IADD3 R9, PT, PT, R20, 0x100, RZ ;  /* 0x0000010014097810 */ /* 0x000fe20007ffe0ff */
[----:B-1----:R-:W-:Y:S01]  /*0b80*/  @!P1 FMUL R25, R25, R25 ;  /* 0x0000001919199220 */ /* 0x002fe20000400000 */
[----:B------:R-:W-:Y:S01]  /*0b90*/  FADD R8, R11, R8 ;  /* 0x000000080b087221 */ /* 0x000fe20000000000 */
[----:B------:R-:W-:-:S03]  /*0ba0*/  IADD3 R2, P1, PT, R2, 0x600, RZ ;  /* 0x0000060002027810 */ /* 0x000fc60007f3e0ff */
[----:B------:R-:W-:Y:S01]  /*0bb0*/  @P3 FMUL R8, R8, R25 ;  /* 0x0000001908083220 */ /* 0x000fe20000400000 */
[----:B------:R-:W-:Y:S01]  /*0bc0*/  IADD3.X R3, PT, PT, RZ, R3, RZ, P1, !PT ;  /* 0x00000003ff037210 */ /* 0x000fe20000ffe4ff */
[----:B--2---:R-:W-:-:S04]  /*0bd0*/  @!P4 FMUL R27, R27, R27 ;  /* 0x0000001b1b1bc220 */ /* 0x004fc80000400000 */
[----:B------:R-:W-:Y:S01]  /*0be0*/  FADD R26, R27, R8 ;  /* 0x000000081b1a7221 */ /* 0x000fe20000000000 */
[----:B------:R-:W-:Y:S06]  /*0bf0*/  @!P0 BRA `(.L_x_52) ;  /* 0x00000008007c8947 */ /* 0x000fec0003800000 */
.L_x_53:
        /* <DEDUP_REMOVED lines=8> */
[----:B------:R-:W-:Y:S01]  /*0c80*/  PLOP3.LUT P1, PT, PT, PT, PT, 0x80, 0x8 ;  /* 0x000000000008781c */ /* 0x000fe20003f2f070 */
[----:B------:R-:W-:Y:S01]  /*0c90*/  VIADD R0, R0, 0x8 ;  /* 0x0000000800007836 */ /* 0x000fe20000000000 */
[----:B--2---:R-:W-:-:S04]  /*0ca0*/  FMNMX R31, R27, R12, !PT ;  /* 0x0000000c1b1f7209 */ /* 0x004fc80007800000 */
[----:B------:R-:W-:Y:S01]  /*0cb0*/  FSETP.GT.AND P3, PT, R31, R12, PT ;  /* 0x0000000c1f00720b */ /* 0x000fe20003f64000 */
[----:B------:R-:W-:-:S03]  /*0cc0*/  FADD R27, R27, -R31 ;  /* 0x8000001f1b1b7221 */ /* 0x000fc60000000000 */
[----:B------:R-:W-:Y:S01]  /*0cd0*/  ISETP.LE.U32.OR P3, PT, R9, R20, !P3 ;  /* 0x000000140900720c */ /* 0x000fe20005f63470 */
[----:B------:R-:W-:Y:S01]  /*0ce0*/  FMUL R32, R27, 1.4426950216293334961 ;  /* 0x3fb8aa3b1b207820 */ /* 0x000fe20000400000 */
[----:B------:R-:W-:-:S11]  /*0cf0*/  IADD3 R9, PT, PT, R9, 0x100, RZ ;  /* 0x0000010009097810 */ /* 0x000fd60007ffe0ff */
[----:B------:R-:W-:-:S04]  /*0d00*/  @!P3 FADD R12, -R31, R12 ;  /* 0x0000000c1f0cb221 */ /* 0x000fc80000000100 */
[----:B------:R-:W-:Y:S01]  /*0d10*/  @!P3 FMUL R33, R12, 1.4426950216293334961 ;  /* 0x3fb8aa3b0c21b820 */ /* 0x000fe20000400000 */
[----:B---3--:R-:W-:-:S04]  /*0d20*/  FMNMX R12, R28, R31, !PT ;  /* 0x0000001f1c0c7209 */ /* 0x008fc80007800000 */
[----:B------:R-:W-:Y:S01]  /*0d30*/  @!P3 FSETP.GEU.AND P0, PT, R33, -126, PT ;  /* 0xc2fc00002100b80b */ /* 0x000fe20003f0e000 */
[----:B------:R-:W-:Y:S01]  /*0d40*/  FADD R28, R28, -R12 ;  /* 0x8000000c1c1c7221 */ /* 0x000fe20000000000 */
[----:B------:R-:W-:Y:S02]  /*0d50*/  FSETP.GT.AND P4, PT, R12, R31, PT ;  /* 0x0000001f0c00720b */ /* 0x000fe40003f84000 */
[----:B------:R-:W-:Y:S01]  /*0d60*/  @!P3 PLOP3.LUT P1, PT, P0, PT, PT, 0x80, 0x8 ;  /* 0x000000000008b81c */ /* 0x000fe2000072f070 */
[----:B------:R-:W-:Y:S01]  /*0d70*/  FMUL R34, R28, 1.4426950216293334961 ;  /* 0x3fb8aa3b1c227820 */ /* 0x000fe20000400000 */
[----:B------:R-:W-:-:S09]  /*0d80*/  FSETP.GEU.AND P0, PT, R32, -126, PT ;  /* 0xc2fc00002000780b */ /* 0x000fd20003f0e000 */
[----:B------:R-:W-:Y:S01]  /*0d90*/  @P4 FADD R27, -R12, R31 ;  /* 0x0000001f0c1b4221 */ /* 0x000fe20000000100 */
[-C--:B----4-:R-:W-:Y:S01]  /*0da0*/  FMNMX R31, R30, R12.reuse, !PT ;  /* 0x0000000c1e1f7209 */ /* 0x090fe20007800000 */
[----:B------:R-:W-:Y:S02]  /*0db0*/  @!P1 FMUL R33, R33, 0.5 ;  /* 0x3f00000021219820 */ /* 0x000fe40000400000 */
[----:B------:R-:W-:Y:S01]  /*0dc0*/  @P4 FMUL R35, R27, 1.4426950216293334961 ;  /* 0x3fb8aa3b1b234820 */ /* 0x000fe20000400000 */
[----:B------:R-:W-:Y:S01]  /*0dd0*/  FSETP.GT.AND P5, PT, R31, R12, PT ;  /* 0x0000000c1f00720b */ /* 0x000fe20003fa4000 */
[----:B------:R0:W1:Y:S01]  /*0de0*/  @!P3 MUFU.EX2 R29, R33 ;  /* 0x00000021001db308 */ /* 0x0000620000000800 */
[----:B------:R-:W-:Y:S01]  /*0df0*/  @!P0 FMUL R32, R32, 0.5 ;  /* 0x3f00000020208820 */ /* 0x000fe20000400000 */
[----:B------:R-:W-:Y:S01]  /*0e00*/  FADD R30, R30, -R31 ;  /* 0x8000001f1e1e7221 */ /* 0x000fe20000000000 */
[----:B------:R-:W-:Y:S02]  /*0e10*/  @P4 FSETP.GEU.AND P6, PT, R35, -126, PT ;  /* 0xc2fc00002300480b */ /* 0x000fe40003fce000 */
[----:B-----5:R-:W-:-:S03]  /*0e20*/  FMNMX R28, R25, R31, !PT ;  /* 0x0000001f191c7209 */ /* 0x020fc60007800000 */
[----:B------:R-:W2:Y:S01]  /*0e30*/  MUFU.EX2 R27, R32 ;  /* 0x00000020001b7308 */ /* 0x000ea20000000800 */
[----:B0-----:R-:W-:Y:S01]  /*0e40*/  FMUL R33, R30, 1.4426950216293334961 ;  /* 0x3fb8aa3b1e217820 */ /* 0x001fe20000400000 */
[----:B------:R-:W-:Y:S02]  /*0e50*/  FADD R25, R25, -R28 ;  /* 0x8000001c19197221 */ /* 0x000fe40000000000 */
[----:B------:R-:W-:-:S04]  /*0e60*/  @P5 FADD R12, -R31, R12 ;  /* 0x0000000c1f0c5221 */ /* 0x000fc80000000100 */
[----:B------:R-:W-:Y:S01]  /*0e70*/  @P5 FMUL R12, R12, 1.4426950216293334961 ;  /* 0x3fb8aa3b0c0c5820 */ /* 0x000fe20000400000 */
[----:B-1----:R-:W-:Y:S01]  /*0e80*/  @!P1 FMUL R29, R29, R29 ;  /* 0x0000001d1d1d9220 */ /* 0x002fe20000400000 */
[----:B------:R-:W-:Y:S02]  /*0e90*/  PLOP3.LUT P1, PT, PT, PT, PT, 0x80, 0x8 ;  /* 0x000000000008781c */ /* 0x000fe40003f2f070 */
[----:B------:R-:W-:Y:S01]  /*0ea0*/  @P4 PLOP3.LUT P1, PT, P6, PT, PT, 0x80, 0x8 ;  /* 0x000000000008481c */ /* 0x000fe2000372f070 */
[----:B------:R-:W-:Y:S01]  /*0eb0*/  @!P3 FMUL R26, R26, R29 ;  /* 0x0000001d1a1ab220 */ /* 0x000fe20000400000 */
[----:B------:R-:W-:Y:S02]  /*0ec0*/  @P5 FSETP.GEU.AND P3, PT, R12, -126, PT ;  /* 0xc2fc00000c00580b */ /* 0x000fe40003f6e000 */
[----:B------:R-:W-:Y:S01]  /*0ed0*/  FSETP.GEU.AND P6, PT, R34, -126, PT ;  /* 0xc2fc00002200780b */ /* 0x000fe20003fce000 */
[----:B--2---:R-:W-:Y:S01]  /*0ee0*/  @!P0 FMUL R27, R27, R27 ;  /* 0x0000001b1b1b8220 */ /* 0x004fe20000400000 */
[----:B------:R-:W-:-:S02]  /*0ef0*/  PLOP3.LUT P0, PT, PT, PT, PT, 0x80, 0x8 ;  /* 0x000000000008781c */ /* 0x000fc40003f0f070 */
[----:B------:R-:W-:Y:S02]  /*0f00*/  @P5 PLOP3.LUT P0, PT, P3, PT, PT, 0x80, 0x8 ;  /* 0x000000000008581c */ /* 0x000fe40001f0f070 */
[----:B------:R-:W-:-:S03]  /*0f10*/  FSETP.GT.AND P3, PT, R28, R31, PT ;  /* 0x0000001f1c00720b */ /* 0x000fc60003f64000 */
[----:B------:R-:W-:-:S04]  /*0f20*/  @!P1 FMUL R35, R35, 0.5 ;  /* 0x3f00000023239820 */ /* 0x000fc80000400000 */
[----:B------:R0:W1:Y:S01]  /*0f30*/  @P4 MUFU.EX2 R32, R35 ;  /* 0x0000002300204308 */ /* 0x0000620000000800 */
[----:B------:R-:W-:-:S03]  /*0f40*/  @!P6 FMUL R34, R34, 0.5 ;  /* 0x3f0000002222e820 */ /* 0x000fc60000400000 */
[----:B------:R-:W-:Y:S02]  /*0f50*/  @!P0 FMUL R12, R12, 0.5 ;  /* 0x3f0000000c0c8820 */ /* 0x000fe40000400000 */
[----:B------:R-:W-:Y:S02]  /*0f60*/  @P3 FADD R30, -R28, R31 ;  /* 0x0000001f1c1e3221 */ /* 0x000fe40000000100 */
[----:B------:R-:W2:Y:S01]  /*0f70*/  MUFU.EX2 R29, R34 ;  /* 0x00000022001d7308 */ /* 0x000ea20000000800 */
[----:B0-----:R-:W-:Y:S01]  /*0f80*/  FADD R35, R27, R26 ;  /* 0x0000001a1b237221 */ /* 0x001fe20000000000 */
[----:B------:R-:W-:Y:S01]  /*0f90*/  FMNMX R26, R23, R28, !PT ;  /* 0x0000001c171a7209 */ /* 0x000fe20007800000 */
[----:B------:R-:W-:-:S04]  /*0fa0*/  @P3 FMUL R30, R30, 1.4426950216293334961 ;  /* 0x3fb8aa3b1e1e3820 */ /* 0x000fc80000400000 */
[----:B------:R-:W-:Y:S01]  /*0fb0*/  FADD R23, R23, -R26 ;  /* 0x8000001a17177221 */ /* 0x000fe20000000000 */
[----:B------:R-:W0:Y:S01]  /*0fc0*/  @P5 MUFU.EX2 R12, R12 ;  /* 0x0000000c000c5308 */ /* 0x000e220000000800 */
[----:B-1----:R-:W-:Y:S01]  /*0fd0*/  @!P1 FMUL R32, R32, R32 ;  /* 0x0000002020209220 */ /* 0x002fe20000400000 */
[----:B------:R-:W-:-:S03]  /*0fe0*/  FSETP.GEU.AND P1, PT, R33, -126, PT ;  /* 0xc2fc00002100780b */ /* 0x000fc60003f2e000 */
[----:B------:R-:W-:Y:S01]  /*0ff0*/  @P4 FMUL R35, R32, R35 ;  /* 0x0000002320234220 */ /* 0x000fe20000400000 */
[----:B------:R-:W-:Y:S01]  /*1000*/  FSETP.GT.AND P4, PT, R26, R28, PT ;  /* 0x0000001c1a00720b */ /* 0x000fe20003f84000 */
[----:B------:R-:W-:Y:S01]  /*1010*/  FMUL R32, R25, 1.4426950216293334961 ;  /* 0x3fb8aa3b19207820 */ /* 0x000fe20000400000 */
[----:B------:R-:W-:Y:S01]  /*1020*/  FMNMX R25, R8, R26, !PT ;  /* 0x0000001a08197209 */ /* 0x000fe20007800000 */
[----:B--2---:R-:W-:Y:S01]  /*1030*/  @!P6 FMUL R29, R29, R29 ;  /* 0x0000001d1d1de220 */ /* 0x004fe20000400000 */
[----:B------:R-:W-:-:S03]  /*1040*/  @P3 FSETP.GEU.AND P6, PT, R30, -126, PT ;  /* 0xc2fc00001e00380b */ /* 0x000fc60003fce000 */
[----:B------:R-:W-:Y:S01]  /*1050*/  FADD R29, R29, R35 ;  /* 0x000000231d1d7221 */ /* 0x000fe20000000000 */
[----:B------:R-:W-:Y:S01]  /*1060*/  FADD R8, R8, -R25 ;  /* 0x8000001908087221 */ /* 0x000fe20000000000 */
[----:B------:R-:W-:Y:S01]  /*1070*/  @!P1 FMUL R33, R33, 0.5 ;  /* 0x3f00000021219820 */ /* 0x000fe20000400000 */
[----:B0-----:R-:W-:Y:S01]  /*1080*/  @!P0 FMUL R12, R12, R12 ;  /* 0x0000000c0c0c8220 */ /* 0x001fe20000400000 */
[----:B------:R-:W-:Y:S02]  /*1090*/  PLOP3.LUT P0, PT, PT, PT, PT, 0x80, 0x8 ;  /* 0x000000000008781c */ /* 0x000fe40003f0f070 */
[----:B------:R-:W0:Y:S01]  /*10a0*/  MUFU.EX2 R27, R33 ;  /* 0x00000021001b7308 */ /* 0x000e220000000800 */
[----:B------:R-:W-:Y:S01]  /*10b0*/  @P4 FADD R28, -R26, R28 ;  /* 0x0000001c1a1c4221 */ /* 0x000fe20000000100 */
[----:B------:R-:W-:Y:S01]  /*10c0*/  @P3 PLOP3.LUT P0, PT, P6, PT, PT, 0x80, 0x8 ;  /* 0x000000000008381c */ /* 0x000fe2000370f070 */
[----:B------:R-:W-:Y:S01]  /*10d0*/  @P5 FMUL R29, R12, R29 ;  /* 0x0000001d0c1d5220 */ /* 0x000fe20000400000 */
[----:B------:R-:W-:Y:S01]  /*10e0*/  FSETP.GEU.AND P5, PT, R32, -126, PT ;  /* 0xc2fc00002000780b */ /* 0x000fe20003fae000 */
[----:B------:R-:W-:Y:S01]  /*10f0*/  @P4 FMUL R31, R28, 1.4426950216293334961 ;  /* 0x3fb8aa3b1c1f4820 */ /* 0x000fe20000400000 */
[----:B------:R-:W-:Y:S01]  /*1100*/  FMUL R28, R23, 1.4426950216293334961 ;  /* 0x3fb8aa3b171c7820 */ /* 0x000fe20000400000 */
[----:B------:R-:W-:-:S03]  /*1110*/  FMNMX R23, R10, R25, !PT ;  /* 0x000000190a177209 */ /* 0x000fc60007800000 */
[----:B------:R-:W-:Y:S02]  /*1120*/  @P4 FSETP.GEU.AND P6, PT, R31, -126, PT ;  /* 0xc2fc00001f00480b */ /* 0x000fe40003fce000 */
[----:B------:R-:W-:-:S03]  /*1130*/  FADD R10, R10, -R23 ;  /* 0x800000170a0a7221 */ /* 0x000fc60000000000 */
[----:B------:R-:W-:Y:S01]  /*1140*/  @!P0 FMUL R30, R30, 0.5 ;  /* 0x3f0000001e1e8820 */ /* 0x000fe20000400000 */
[----:B------:R-:W-:Y:S01]  /*1150*/  FMUL R10, R10, 1.4426950216293334961 ;  /* 0x3fb8aa3b0a0a7820 */ /* 0x000fe20000400000 */
[----:B0-----:R-:W-:Y:S01]  /*1160*/  @!P1 FMUL R27, R27, R27 ;  /* 0x0000001b1b1b9220 */ /* 0x001fe20000400000 */
[----:B------:R-:W-:Y:S01]  /*1170*/  PLOP3.LUT P1, PT, PT, PT, PT, 0x80, 0x8 ;  /* 0x000000000008781c */ /* 0x000fe20003f2f070 */
[----:B------:R-:W0:Y:S01]  /*1180*/  @P3 MUFU.EX2 R33, R30 ;  /* 0x0000001e00213308 */ /* 0x000e220000000800 */
[----:B------:R-:W-:Y:S01]  /*1190*/  @P4 PLOP3.LUT P1, PT, P6, PT, PT, 0x80, 0x8 ;  /* 0x000000000008481c */ /* 0x000fe2000372f070 */
[----:B------:R-:W-:Y:S01]  /*11a0*/  @!P5 FMUL R32, R32, 0.5 ;  /* 0x3f0000002020d820 */ /* 0x000fe20000400000 */
[----:B------:R-:W-:Y:S01]  /*11b0*/  FSETP.GT.AND P6, PT, R25, R26, PT ;  /* 0x0000001a1900720b */ /* 0x000fe20003fc4000 */
[----:B------:R-:W-:-:S04]  /*11c0*/  FADD R34, R27, R29 ;  /* 0x0000001d1b227221 */ /* 0x000fc80000000000 */
[----:B------:R-:W1:Y:S06]  /*11d0*/  MUFU.EX2 R12, R32 ;  /* 0x00000020000c7308 */ /* 0x000e6c0000000800 */
[----:B------:R-:W-:Y:S02]  /*11e0*/  @!P1 FMUL R31, R31, 0.5 ;  /* 0x3f0000001f1f9820 */ /* 0x000fe40000400000 */
[----:B------:R-:W-:Y:S01]  /*11f0*/  @P6 FADD R26, -R25, R26 ;  /* 0x0000001a191a6221 */ /* 0x000fe20000000100 */
[----:B0-----:R-:W-:Y:S01]  /*1200*/  @!P0 FMUL R33, R33, R33 ;  /* 0x0000002121218220 */ /* 0x001fe20000400000 */
[----:B------:R-:W-:-:S02]  /*1210*/  FSETP.GEU.AND P0, PT, R28, -126, PT ;  /* 0xc2fc00001c00780b */ /* 0x000fc40003f0e000 */
[----:B------:R-:W0:Y:S01]  /*1220*/  @P4 MUFU.EX2 R31, R31 ;  /* 0x0000001f001f4308 */ /* 0x000e220000000800 */
[----:B------:R-:W-:Y:S01]  /*1230*/  @P6 FMUL R27, R26, 1.4426950216293334961 ;  /* 0x3fb8aa3b1a1b6820 */ /* 0x000fe20000400000 */
[----:B------:R-:W-:Y:S01]  /*1240*/  @P3 FMUL R34, R33, R34 ;  /* 0x0000002221223220 */ /* 0x000fe20000400000 */
[----:B------:R-:W-:Y:S01]  /*1250*/  FMUL R26, R8, 1.4426950216293334961 ;  /* 0x3fb8aa3b081a7820 */ /* 0x000fe20000400000 */
[----:B-1----:R-:W-:Y:S02]  /*1260*/  @!P5 FMUL R12, R12, R12 ;  /* 0x0000000c0c0cd220 */ /* 0x002fe40000400000 */
[----:B------:R-:W-:Y:S02]  /*1270*/  @P6 FSETP.GEU.AND P3, PT, R27, -126, PT ;  /* 0xc2fc00001b00680b */ /* 0x000fe40003f6e000 */
[----:B------:R-:W-:Y:S01]  /*1280*/  PLOP3.LUT P5, PT, PT, PT, PT, 0x80, 0x8 ;  /* 0x000000000008781c */ /* 0x000fe20003faf070 */
[----:B------:R-:W-:Y:S01]  /*1290*/  FADD R34, R12, R34 ;  /* 0x000000220c227221 */ /* 0x000fe20000000000 */
[----:B------:R-:W-:Y:S01]  /*12a0*/  @P6 PLOP3.LUT P5, PT, P3, PT, PT, 0x80, 0x8 ;  /* 0x000000000008681c */ /* 0x000fe20001faf070 */
[----:B------:R-:W-:Y:S01]  /*12b0*/  @!P0 FMUL R28, R28, 0.5 ;  /* 0x3f0000001c1c8820 */ /* 0x000fe20000400000 */
[----:B------:R-:W-:-:S02]  /*12c0*/  FSETP.GEU.AND P3, PT, R26, -126, PT ;  /* 0xc2fc00001a00780b */ /* 0x000fc40003f6e000 */
[----:B------:R-:W-:Y:S01]  /*12d0*/  FMNMX R12, R11, R23, !PT ;  /* 0x000000170b0c7209 */ /* 0x000fe20007800000 */
[----:B------:R-:W1:Y:S01]  /*12e0*/  MUFU.EX2 R29, R28 ;  /* 0x0000001c001d7308 */ /* 0x000e620000000800 */
[----:B0-----:R-:W-:Y:S01]  /*12f0*/  @!P1 FMUL R31, R31, R31 ;  /* 0x0000001f1f1f9220 */ /* 0x001fe20000400000 */
[----:B------:R-:W-:Y:S02]  /*1300*/  FSETP.GT.AND P1, PT, R23, R25, PT ;  /* 0x000000191700720b */ /* 0x000fe40003f24000 */
[C---:B------:R-:W-:Y:S01]  /*1310*/  FADD R11, -R12.reuse, R11 ;  /* 0x0000000b0c0b7221 */ /* 0x040fe20000000100 */
[----:B------:R-:W-:Y:S01]  /*1320*/  @P4 FMUL R34, R31, R34 ;  /* 0x000000221f224220 */ /* 0x000fe20000400000 */
[----:B------:R-:W-:Y:S02]  /*1330*/  FSETP.GT.AND P4, PT, R12, R23, PT ;  /* 0x000000170c00720b */ /* 0x000fe40003f84000 */
[----:B------:R-:W-:Y:S01]  /*1340*/  @!P5 FMUL R27, R27, 0.5 ;  /* 0x3f0000001b1bd820 */ /* 0x000fe20000400000 */
[----:B------:R-:W-:Y:S01]  /*1350*/  FMUL R11, R11, 1.4426950216293334961 ;  /* 0x3fb8aa3b0b0b7820 */ /* 0x000fe20000400000 */
[----:B------:R-:W-:-:S02]  /*1360*/  @!P3 FMUL R26, R26, 0.5 ;  /* 0x3f0000001a1ab820 */ /* 0x000fc40000400000 */
[----:B------:R-:W0:Y:S03]  /*1370*/  @P6 MUFU.EX2 R8, R27 ;  /* 0x0000001b00086308 */ /* 0x000e260000000800 */
[----:B------:R-:W-:Y:S01]  /*1380*/  @P1 FADD R25, -R23, R25 ;  /* 0x0000001917191221 */ /* 0x000fe20000000100 */
[----:B-1----:R-:W-:-:S03]  /*1390*/  @!P0 FMUL R29, R29, R29 ;  /* 0x0000001d1d1d8220 */ /* 0x002fc60000400000 */
[----:B------:R-:W-:Y:S01]  /*13a0*/  @P1 FMUL R28, R25, 1.4426950216293334961 ;  /* 0x3fb8aa3b191c1820 */ /* 0x000fe20000400000 */
[----:B------:R-:W-:Y:S01]  /*13b0*/  @P4 FADD R23, -R12, R23 ;  /* 0x000000170c174221 */ /* 0x000fe20000000100 */
[----:B------:R-:W1:Y:S01]  /*13c0*/  MUFU.EX2 R25, R26 ;  /* 0x0000001a00197308 */ /* 0x000e620000000800 */
[----:B------:R-:W-:Y:S02]  /*13d0*/  FADD R34, R29, R34 ;  /* 0x000000221d227221 */ /* 0x000fe40000000000 */
[----:B------:R-:W-:Y:S01]  /*13e0*/  @P4 FMUL R23, R23, 1.4426950216293334961 ;  /* 0x3fb8aa3b17174820 */ /* 0x000fe20000400000 */
[----:B------:R-:W-:Y:S01]  /*13f0*/  @P1 FSETP.GEU.AND P0, PT, R28, -126, PT ;  /* 0xc2fc00001c00180b */ /* 0x000fe20003f0e000 */
[----:B0-----:R-:W-:Y:S01]  /*1400*/  @!P5 FMUL R8, R8, R8 ;  /* 0x000000080808d220 */ /* 0x001fe20000400000 */
[----:B------:R-:W-:Y:S02]  /*1410*/  PLOP3.LUT P5, PT, PT, PT, PT, 0x80, 0x8 ;  /* 0x000000000008781c */ /* 0x000fe40003faf070 */
[----:B------:R-:W-:Y:S01]  /*1420*/  @P1 PLOP3.LUT P5, PT, P0, PT, PT, 0x80, 0x8 ;  /* 0x000000000008181c */ /* 0x000fe200007af070 */
[----:B------:R-:W-:Y:S01]  /*1430*/  @P6 FMUL R34, R8, R34 ;  /* 0x0000002208226220 */ /* 0x000fe20000400000 */
[----:B------:R-:W-:-:S02]  /*1440*/  PLOP3.LUT P0, PT, PT, PT, PT, 0x80, 0x8 ;  /* 0x000000000008781c */ /* 0x000fc40003f0f070 */
[----:B------:R-:W-:Y:S01]  /*1450*/  FSETP.GEU.AND P6, PT, R10, -126, PT ;  /* 0xc2fc00000a00780b */ /* 0x000fe20003fce000 */
[----:B-1----:R-:W-:Y:S01]  /*1460*/  @!P3 FMUL R25, R25, R25 ;  /* 0x000000191919b220 */ /* 0x002fe20000400000 */
[----:B------:R-:W-:-:S03]  /*1470*/  @P4 FSETP.GEU.AND P3, PT, R23, -126, PT ;  /* 0xc2fc00001700480b */ /* 0x000fc60003f6e000 */
[----:B------:R-:W-:Y:S01]  /*1480*/  FADD R34, R25, R34 ;  /* 0x0000002219227221 */ /* 0x000fe20000000000 */
[----:B------:R-:W-:-:S03]  /*1490*/  @P4 PLOP3.LUT P0, PT, P3, PT, PT, 0x80, 0x8 ;  /* 0x000000000008481c */ /* 0x000fc60001f0f070 */
[----:B------:R-:W-:Y:S01]  /*14a0*/  @!P5 FMUL R28, R28, 0.5 ;  /* 0x3f0000001c1cd820 */ /* 0x000fe20000400000 */
[----:B------:R-:W-:-:S03]  /*14b0*/  FSETP.GEU.AND P3, PT, R11, -126, PT ;  /* 0xc2fc00000b00780b */ /* 0x000fc60003f6e000 */
[----:B------:R-:W0:Y:S01]  /*14c0*/  @P1 MUFU.EX2 R29, R28 ;  /* 0x0000001c001d1308 */ /* 0x000e220000000800 */
[----:B------:R-:W-:-:S05]  /*14d0*/  @!P6 FMUL R10, R10, 0.5 ;  /* 0x3f0000000a0ae820 */ /* 0x000fca0000400000 */
[----:B------:R-:W-:Y:S02]  /*14e0*/  @!P0 FMUL R23, R23, 0.5 ;  /* 0x3f00000017178820 */ /* 0x000fe40000400000 */
[----:B------:R-:W1:Y:S02]  /*14f0*/  MUFU.EX2 R27, R10 ;  /* 0x0000000a001b7308 */ /* 0x000e640000000800 */
[----:B------:R-:W-:-:S06]  /*1500*/  @!P3 FMUL R11, R11, 0.5 ;  /* 0x3f0000000b0bb820 */ /* 0x000fcc0000400000 */
[----:B------:R-:W2:Y:S01]  /*1510*/  @P4 MUFU.EX2 R8, R23 ;  /* 0x0000001700084308 */ /* 0x000ea20000000800 */
[----:B0-----:R-:W-:-:S04]  /*1520*/  @!P5 FMUL R29, R29, R29 ;  /* 0x0000001d1d1dd220 */ /* 0x001fc80000400000 */
[----:B------:R-:W-:Y:S01]  /*1530*/  @P1 FMUL R34, R29, R34 ;  /* 0x000000221d221220 */ /* 0x000fe20000400000 */
[----:B------:R-:W-:Y:S02]  /*1540*/  IADD3 R2, P1, PT, R2, 0x400, RZ ;  /* 0x0000040002027810 */ /* 0x000fe40007f3e0ff */
[----:B------:R-:W0:Y:S01]  /*1550*/  MUFU.EX2 R26, R11 ;  /* 0x0000000b001a7308 */ /* 0x000e220000000800 */
[----:B-1----:R-:W-:Y:S01]  /*1560*/  @!P6 FMUL R27, R27, R27 ;  /* 0x0000001b1b1be220 */ /* 0x002fe20000400000 */
[----:B------:R-:W-:-:S03]  /*1570*/  IADD3.X R3, PT, PT, RZ, R3, RZ, P1, !PT ;  /* 0x00000003ff037210 */ /* 0x000fc60000ffe4ff */
[----:B------:R-:W-:Y:S01]  /*1580*/  FADD R27, R27, R34 ;  /* 0x000000221b1b7221 */ /* 0x000fe20000000000 */
[----:B--2---:R-:W-:Y:S01]  /*1590*/  @!P0 FMUL R8, R8, R8 ;  /* 0x0000000808088220 */ /* 0x004fe20000400000 */
[----:B------:R-:W-:-:S03]  /*15a0*/  ISETP.NE.AND P0, PT, R0, RZ, PT ;  /* 0x000000ff0000720c */ /* 0x000fc60003f05270 */
[----:B------:R-:W-:Y:S01]  /*15b0*/  @P4 FMUL R27, R8, R27 ;  /* 0x0000001b081b4220 */ /* 0x000fe20000400000 */
[----:B0-----:R-:W-:-:S04]  /*15c0*/  @!P3 FMUL R26, R26, R26 ;  /* 0x0000001a1a1ab220 */ /* 0x001fc80000400000 */
[----:B------:R-:W-:-:S05]  /*15d0*/  FADD R26, R26, R27 ;  /* 0x0000001b1a1a7221 */ /* 0x000fca0000000000 */
[----:B------:R-:W-:Y:S05]  /*15e0*/  @P0 BRA `(.L_x_53) ;  /* 0xfffffff400840947 */ /* 0x000fea000383ffff */
.L_x_52:
[----:B------:R-:W-:Y:S05]  /*15f0*/  BSYNC.RECONVERGENT B1 ;  /* 0x0000000000017941 */ /* 0x000fea0003800200 */
.L_x_51:
[----:B------:R-:W-:-:S13]  /*1600*/  ISETP.NE.AND P0, PT, R24, RZ, PT ;  /* 0x000000ff1800720c */ /* 0x000fda0003f05270 */
[----:B------:R-:W-:Y:S05]  /*1610*/  @!P0 BRA `(.L_x_50) ;  /* 0x00000008006c8947 */ /* 0x000fea0003800000 */
[----:B------:R-:W-:Y:S01]  /*1620*/  IADD3 R0, PT, PT, R24, -0x1, RZ ;  /* 0xffffffff18007810 */ /* 0x000fe20007ffe0ff */
[----:B------:R-:W-:Y:S01]  /*1630*/  BSSY.RECONVERGENT B1, `(.L_x_54) ;  /* 0x0000053000017945 */ /* 0x000fe20003800200 */
[----:B------:R-:W-:Y:S02]  /*1640*/  ISETP.NE.AND P1, PT, R22, RZ, PT ;  /* 0x000000ff1600720c */ /* 0x000fe40003f25270 */
[----:B------:R-:W-:-:S13]  /*1650*/  ISETP.GE.U32.AND P0, PT, R0, 0x3, PT ;  /* 0x000000030000780c */ /* 0x000fda0003f06070 */
[----:B------:R-:W-:Y:S05]  /*1660*/  @!P0 BRA `(.L_x_55) ;  /* 0x00000004003c8947 */ /* 0x000fea0003800000 */
[----:B------:R-:W-:-:S05]  /*1670*/  IMAD.WIDE.U32 R10, R9, 0x4, R6 ;  /* 0x00000004090a7825 */ /* 0x000fca00078e0006 */
[----:B------:R-:W2:Y:S04]  /*1680*/  LDG.E.CONSTANT R23, desc[UR4][R10.64] ;  /* 0x000000040a177981 */ /* 0x000ea8000c1e9900 */
[----:B------:R-:W3:Y:S04]  /*1690*/  LDG.E.CONSTANT R28, desc[UR4][R10.64+0x80] ;  /* 0x000080040a1c7981 */ /* 0x000ee8000c1e9900 */
[----:B------:R-:W4:Y:S04]  /*16a0*/  LDG.E.CONSTANT R0, desc[UR4][R10.64+0x100] ;  /* 0x000100040a007981 */ /* 0x000f28000c1e9900 */
[----:B------:R0:W5:Y:S01]  /*16b0*/  LDG.E.CONSTANT R3, desc[UR4][R10.64+0x180] ;  /* 0x000180040a037981 */ /* 0x000162000c1e9900 */
[----:B------:R-:W-:-:S02]  /*16c0*/  PLOP3.LUT P0, PT, PT, PT, PT, 0x80, 0x8 ;  /* 0x000000000008781c */ /* 0x000fc40003f0f070 */
[----:B--2---:R-:W-:-:S04]  /*16d0*/  FMNMX R25, R12, R23, !PT ;  /* 0x000000170c197209 */ /* 0x004fc80007800000 */
[----:B------:R-:W-:Y:S01]  /*16e0*/  FSETP.GT.AND P5, PT, R25, R12, PT ;  /* 0x0000000c1900720b */ /* 0x000fe20003fa4000 */
[----:B------:R-:W-:Y:S01]  /*16f0*/  FADD R2, R23, -R25 ;  /* 0x8000001917027221 */ /* 0x000fe20000000000 */
[----:B---3--:R-:W-:Y:S02]  /*1700*/  FMNMX R27, R25, R28, !PT ;  /* 0x0000001c191b7209 */ /* 0x008fe40007800000 */
[----:B------:R-:W-:Y:S01]  /*1710*/  ISETP.LE.U32.OR P5, PT, R9, R20, !P5 ;  /* 0x000000140900720c */ /* 0x000fe20006fa3470 */
[----:B------:R-:W-:Y:S01]  /*1720*/  FMUL R2, R2, 1.4426950216293334961 ;  /* 0x3fb8aa3b02027820 */ /* 0x000fe20000400000 */
[----:B----4-:R-:W-:Y:S02]  /*1730*/  FMNMX R29, R27, R0, !PT ;  /* 0x000000001b1d7209 */ /* 0x010fe40007800000 */
[----:B------:R-:W-:Y:S02]  /*1740*/  IADD3 R9, PT, PT, R9, 0x80, RZ ;  /* 0x0000008009097810 */ /* 0x000fe40007ffe0ff */
[----:B------:R-:W-:Y:S01]  /*1750*/  FSETP.GEU.AND P6, PT, R2, -126, PT ;  /* 0xc2fc00000200780b */ /* 0x000fe20003fce000 */
[----:B------:R-:W-:-:S04]  /*1760*/  FADD R0, R0, -R29 ;  /* 0x8000001d00007221 */ /* 0x000fc80000000000 */
[----:B------:R-:W-:Y:S02]  /*1770*/  FMUL R0, R0, 1.4426950216293334961 ;  /* 0x3fb8aa3b00007820 */ /* 0x000fe40000400000 */
[----:B------:R-:W-:-:S04]  /*1780*/  @!P5 FADD R12, R12, -R25 ;  /* 0x800000190c0cd221 */ /* 0x000fc80000000000 */
[----:B------:R-:W-:Y:S02]  /*1790*/  @!P5 FMUL R12, R12, 1.4426950216293334961 ;  /* 0x3fb8aa3b0c0cd820 */ /* 0x000fe40000400000 */
[----:B------:R-:W-:-:S03]  /*17a0*/  @!P6 FMUL R2, R2, 0.5 ;  /* 0x3f0000000202e820 */ /* 0x000fc60000400000 */
[----:B------:R-:W-:Y:S01]  /*17b0*/  @!P5 FSETP.GEU.AND P3, PT, R12, -126, PT ;  /* 0xc2fc00000c00d80b */ /* 0x000fe20003f6e000 */
[----:B------:R-:W1:Y:S03]  /*17c0*/  MUFU.EX2 R23, R2 ;  /* 0x0000000200177308 */ /* 0x000e660000000800 */
[----:B------:R-:W-:Y:S02]  /*17d0*/  @!P5 PLOP3.LUT P0, PT, P3, PT, PT, 0x80, 0x8 ;  /* 0x000000000008d81c */ /* 0x000fe40001f0f070 */
[----:B------:R-:W-:-:S11]  /*17e0*/  FSETP.GT.AND P3, PT, R27, R25, PT ;  /* 0x000000191b00720b */ /* 0x000fd60003f64000 */
[----:B------:R-:W-:Y:S01]  /*17f0*/  @!P0 FMUL R12, R12, 0.5 ;  /* 0x3f0000000c0c8820 */ /* 0x000fe20000400000 */
[----:B-1----:R-:W-:Y:S01]  /*1800*/  @!P6 FMUL R23, R23, R23 ;  /* 0x000000171717e220 */ /* 0x002fe20000400000 */
[----:B------:R-:W-:Y:S02]  /*1810*/  @P3 FADD R8, R25, -R27 ;  /* 0x8000001b19083221 */ /* 0x000fe40000000000 */
[----:B0-----:R0:W1:Y:S02]  /*1820*/  @!P5 MUFU.EX2 R11, R12 ;  /* 0x0000000c000bd308 */ /* 0x0010640000000800 */
[----:B------:R-:W-:-:S05]  /*1830*/  @P3 FMUL R8, R8, 1.4426950216293334961 ;  /* 0x3fb8aa3b08083820 */ /* 0x000fca0000400000 */
[----:B------:R-:W-:Y:S01]  /*1840*/  @P3 FSETP.GEU.AND P4, PT, R8, -126, PT ;  /* 0xc2fc00000800380b */ /* 0x000fe20003f8e000 */
[----:B0-----:R-:W-:-:S04]  /*1850*/  FADD R12, R28, -R27 ;  /* 0x8000001b1c0c7221 */ /* 0x001fc80000000000 */
[----:B------:R-:W-:Y:S01]  /*1860*/  FMUL R25, R12, 1.4426950216293334961 ;  /* 0x3fb8aa3b0c197820 */ /* 0x000fe20000400000 */
[----:B-----5:R-:W-:Y:S01]  /*1870*/  FMNMX R12, R29, R3, !PT ;  /* 0x000000031d0c7209 */ /* 0x020fe20007800000 */
[----:B-1----:R-:W-:Y:S01]  /*1880*/  @!P0 FMUL R11, R11, R11 ;  /* 0x0000000b0b0b8220 */ /* 0x002fe20000400000 */
[----:B------:R-:W-:-:S03]  /*1890*/  PLOP3.LUT P0, PT, PT, PT, PT, 0x80, 0x8 ;  /* 0x000000000008781c */ /* 0x000fc60003f0f070 */
[----:B------:R-:W-:Y:S01]  /*18a0*/  FADD R3, -R12, R3 ;  /* 0x000000030c037221 */ /* 0x000fe20000000100 */
[----:B------:R-:W-:Y:S01]  /*18b0*/  @P3 PLOP3.LUT P0, PT, P4, PT, PT, 0x80, 0x8 ;  /* 0x000000000008381c */ /* 0x000fe2000270f070 */
[----:B------:R-:W-:Y:S01]  /*18c0*/  @!P5 FMUL R26, R11, R26 ;  /* 0x0000001a0b1ad220 */ /* 0x000fe20000400000 */
[----:B------:R-:W-:Y:S02]  /*18d0*/  FSETP.GT.AND P4, PT, R29, R27, PT ;  /* 0x0000001b1d00720b */ /* 0x000fe40003f84000 */
[----:B------:R-:W-:Y:S01]  /*18e0*/  FSETP.GEU.AND P5, PT, R25, -126, PT ;  /* 0xc2fc00001900780b */ /* 0x000fe20003fae000 */
[----:B------:R-:W-:-:S08]  /*18f0*/  FADD R23, R23, R26 ;  /* 0x0000001a17177221 */ /* 0x000fd00000000000 */
[----:B------:R-:W-:Y:S02]  /*1900*/  @!P0 FMUL R8, R8, 0.5 ;  /* 0x3f00000008088820 */ /* 0x000fe40000400000 */
[----:B------:R-:W-:Y:S02]  /*1910*/  @P4 FADD R27, R27, -R29 ;  /* 0x8000001d1b1b4221 */ /* 0x000fe40000000000 */
[----:B------:R-:W0:Y:S01]  /*1920*/  @P3 MUFU.EX2 R10, R8 ;  /* 0x00000008000a3308 */ /* 0x000e220000000800 */
[----:B------:R-:W-:Y:S01]  /*1930*/  @!P5 FMUL R25, R25, 0.5 ;  /* 0x3f0000001919d820 */ /* 0x000fe20000400000 */
[----:B------:R-:W-:-:S05]  /*1940*/  @P4 FMUL R27, R27, 1.4426950216293334961 ;  /* 0x3fb8aa3b1b1b4820 */ /* 0x000fca0000400000 */
[----:B------:R-:W-:Y:S01]  /*1950*/  @P4 FSETP.GEU.AND P6, PT, R27, -126, PT ;  /* 0xc2fc00001b00480b */ /* 0x000fe20003fce000 */
[----:B------:R-:W1:Y:S01]  /*1960*/  MUFU.EX2 R2, R25 ;  /* 0x0000001900027308 */ /* 0x000e620000000800 */
[----:B0-----:R-:W-:Y:S01]  /*1970*/  @!P0 FMUL R10, R10, R10 ;  /* 0x0000000a0a0a8220 */ /* 0x001fe20000400000 */
[----:B------:R-:W-:Y:S02]  /*1980*/  PLOP3.LUT P0, PT, PT, PT, PT, 0x80, 0x8 ;  /* 0x000000000008781c */ /* 0x000fe40003f0f070 */
[----:B------:R-:W-:Y:S01]  /*1990*/  @P4 PLOP3.LUT P0, PT, P6, PT, PT, 0x80, 0x8 ;  /* 0x000000000008481c */ /* 0x000fe2000370f070 */
[----:B------:R-:W-:Y:S01]  /*19a0*/  @P3 FMUL R23, R23, R10 ;  /* 0x0000000a17173220 */ /* 0x000fe20000400000 */
[----:B------:R-:W-:Y:S01]  /*19b0*/  FSETP.GT.AND P6, PT, R12, R29, PT ;  /* 0x0000001d0c00720b */ /* 0x000fe20003fc4000 */
[----:B------:R-:W-:Y:S01]  /*19c0*/  FMUL R10, R3, 1.4426950216293334961 ;  /* 0x3fb8aa3b030a7820 */ /* 0x000fe20000400000 */
[----:B------:R-:W-:Y:S01]  /*19d0*/  FSETP.GEU.AND P3, PT, R0, -126, PT ;  /* 0xc2fc00000000780b */ /* 0x000fe20003f6e000 */
[----:B-1----:R-:W-:-:S04]  /*19e0*/  @!P5 FMUL R2, R2, R2 ;  /* 0x000000020202d220 */ /* 0x002fc80000400000 */
[----:B------:R-:W-:-:S04]  /*19f0*/  FADD R2, R2, R23 ;  /* 0x0000001702027221 */ /* 0x000fc80000000000 */
[----:B------:R-:W-:Y:S02]  /*1a00*/  @!P0 FMUL R27, R27, 0.5 ;  /* 0x3f0000001b1b8820 */ /* 0x000fe40000400000 */
[----:B------:R-:W-:Y:S02]  /*1a10*/  @P6 FADD R8, -R12, R29 ;  /* 0x0000001d0c086221 */ /* 0x000fe40000000100 */
[----:B------:R-:W-:Y:S02]  /*1a20*/  @!P3 FMUL R0, R0, 0.5 ;  /* 0x3f0000000000b820 */ /* 0x000fe40000400000 */
[----:B------:R-:W0:Y:S01]  /*1a30*/  @P4 MUFU.EX2 R27, R27 ;  /* 0x0000001b001b4308 */ /* 0x000e220000000800 */
[----:B------:R-:W-:-:S05]  /*1a40*/  @P6 FMUL R8, R8, 1.4426950216293334961 ;  /* 0x3fb8aa3b08086820 */ /* 0x000fca0000400000 */
[----:B------:R-:W-:Y:S02]  /*1a50*/  @P6 FSETP.GEU.AND P5, PT, R8, -126, PT ;  /* 0xc2fc00000800680b */ /* 0x000fe40003fae000 */
[----:B------:R-:W1:Y:S01]  /*1a60*/  MUFU.EX2 R3, R0 ;  /* 0x0000000000037308 */ /* 0x000e620000000800 */
[----:B0-----:R-:W-:Y:S01]  /*1a70*/  @!P0 FMUL R27, R27, R27 ;  /* 0x0000001b1b1b8220 */ /* 0x001fe20000400000 */
[----:B------:R-:W-:Y:S02]  /*1a80*/  PLOP3.LUT P0, PT, PT, PT, PT, 0x80, 0x8 ;  /* 0x000000000008781c */ /* 0x000fe40003f0f070 */
[----:B------:R-:W-:Y:S01]  /*1a90*/  @P6 PLOP3.LUT P0, PT, P5, PT, PT, 0x80, 0x8 ;  /* 0x000000000008681c */ /* 0x000fe20002f0f070 */
[----:B------:R-:W-:Y:S01]  /*1aa0*/  @P4 FMUL R2, R2, R27 ;  /* 0x0000001b02024220 */ /* 0x000fe20000400000 */
[----:B------:R-:W-:Y:S01]  /*1ab0*/  FSETP.GEU.AND P5, PT, R10, -126, PT ;  /* 0xc2fc00000a00780b */ /* 0x000fe20003fae000 */
[----:B-1----:R-:W-:-:S04]  /*1ac0*/  @!P3 FMUL R3, R3, R3 ;  /* 0x000000030303b220 */ /* 0x002fc80000400000 */
[----:B------:R-:W-:-:S06]  /*1ad0*/  FADD R2, R3, R2 ;  /* 0x0000000203027221 */ /* 0x000fcc0000000000 */
[----:B------:R-:W-:Y:S02]  /*1ae0*/  @!P0 FMUL R8, R8, 0.5 ;  /* 0x3f00000008088820 */ /* 0x000fe40000400000 */
[----:B------:R-:W-:Y:S02]  /*1af0*/  @!P5 FMUL R10, R10, 0.5 ;  /* 0x3f0000000a0ad820 */ /* 0x000fe40000400000 */
[----:B------:R-:W0:Y:S08]  /*1b00*/  @P6 MUFU.EX2 R11, R8 ;  /* 0x00000008000b6308 */ /* 0x000e300000000800 */
[----:B------:R-:W1:Y:S01]  /*1b10*/  MUFU.EX2 R25, R10 ;  /* 0x0000000a00197308 */ /* 0x000e620000000800 */
[----:B0-----:R-:W-:-:S04]  /*1b20*/  @!P0 FMUL R11, R11, R11 ;  /* 0x0000000b0b0b8220 */ /* 0x001fc80000400000 */
[----:B------:R-:W-:Y:S01]  /*1b30*/  @P6 FMUL R2, R2, R11 ;  /* 0x0000000b02026220 */ /* 0x000fe20000400000 */
[----:B-1----:R-:W-:-:S04]  /*1b40*/  @!P5 FMUL R25, R25, R25 ;  /* 0x000000191919d220 */ /* 0x002fc80000400000 */
[----:B------:R-:W-:-:S07]  /*1b50*/  FADD R26, R25, R2 ;  /* 0x00000002191a7221 */ /* 0x000fce0000000000 */
.L_x_55:
[----:B------:R-:W-:Y:S05]  /*1b60*/  BSYNC.RECONVERGENT B1 ;  /* 0x0000000000017941 */ /* 0x000fea0003800200 */
.L_x_54:
[----:B------:R-:W-:Y:S05]  /*1b70*/  @!P1 BRA `(.L_x_50) ;  /* 0x0000000400149947 */ /* 0x000fea0003800000 */
[C---:B------:R-:W-:Y:S01]  /*1b80*/  LOP3.LUT P0, RZ, R19.reuse, 0x60, RZ, 0xc0, !PT ;  /* 0x0000006013ff7812 */ /* 0x040fe2000780c0ff */
[----:B------:R-:W-:Y:S01]  /*1b90*/  BSSY.RECONVERGENT B1, `(.L_x_56) ;  /* 0x000002c000017945 */ /* 0x000fe20003800200 */
[----:B------:R-:W-:-:S11]  /*1ba0*/  LOP3.LUT P3, RZ, R19, 0x20, RZ, 0xc0, !PT ;  /* 0x0000002013ff7812 */ /* 0x000fd6000786c0ff */
[----:B------:R-:W-:Y:S05]  /*1bb0*/  @!P0 BRA `(.L_x_57) ;  /* 0x0000000000a48947 */ /* 0x000fea0003800000 */
[----:B------:R-:W-:-:S05]  /*1bc0*/  IMAD.WIDE.U32 R2, R9, 0x4, R6 ;  /* 0x0000000409027825 */ /* 0x000fca00078e0006 */
[----:B------:R-:W2:Y:S04]  /*1bd0*/  LDG.E.CONSTANT R11, desc[UR4][R2.64] ;  /* 0x00000004020b7981 */ /* 0x000ea8000c1e9900 */
[----:B------:R0:W3:Y:S01]  /*1be0*/  LDG.E.CONSTANT R10, desc[UR4][R2.64+0x80] ;  /* 0x00008004020a7981 */ /* 0x0000e2000c1e9900 */
[----:B------:R-:W-:Y:S02]  /*1bf0*/  PLOP3.LUT P0, PT, PT, PT, PT, 0x80, 0x8 ;  /* 0x000000000008781c */ /* 0x000fe40003f0f070 */
[----:B--2---:R-:W-:-:S04]  /*1c00*/  FMNMX R23, R12, R11, !PT ;  /* 0x0000000b0c177209 */ /* 0x004fc80007800000 */
[----:B------:R-:W-:Y:S01]  /*1c10*/  FSETP.GT.AND P1, PT, R23, R12, PT ;  /* 0x0000000c1700720b */ /* 0x000fe20003f24000 */
[----:B0-----:R-:W-:-:S03]  /*1c20*/  FADD R2, R11, -R23 ;  /* 0x800000170b027221 */ /* 0x001fc60000000000 */
[C---:B------:R-:W-:Y:S01]  /*1c30*/  ISETP.LE.U32.OR P1, PT, R9.reuse, R20, !P1 ;  /* 0x000000140900720c */ /* 0x040fe20004f23470 */
[----:B------:R-:W-:Y:S01]  /*1c40*/  FMUL R2, R2, 1.4426950216293334961 ;  /* 0x3fb8aa3b02027820 */ /* 0x000fe20000400000 */
[----:B------:R-:W-:-:S04]  /*1c50*/  IADD3 R9, PT, PT, R9, 0x40, RZ ;  /* 0x0000004009097810 */ /* 0x000fc80007ffe0ff */
[----:B------:R-:W-:-:S07]  /*1c60*/  FSETP.GEU.AND P5, PT, R2, -126, PT ;  /* 0xc2fc00000200780b */ /* 0x000fce0003fae000 */
[----:B------:R-:W-:-:S04]  /*1c70*/  @!P1 FADD R12, R12, -R23 ;  /* 0x800000170c0c9221 */ /* 0x000fc80000000000 */
[----:B------:R-:W-:Y:S01]  /*1c80*/  @!P1 FMUL R0, R12, 1.4426950216293334961 ;  /* 0x3fb8aa3b0c009820 */ /* 0x000fe20000400000 */
[----:B---3--:R-:W-:Y:S01]  /*1c90*/  FMNMX R12, R23, R10, !PT ;  /* 0x0000000a170c7209 */ /* 0x008fe20007800000 */
[----:B------:R-:W-:-:S03]  /*1ca0*/  @!P5 FMUL R2, R2, 0.5 ;  /* 0x3f0000000202d820 */ /* 0x000fc60000400000 */
[----:B------:R-:W-:Y:S01]  /*1cb0*/  @!P1 FSETP.GEU.AND P4, PT, R0, -126, PT ;  /* 0xc2fc00000000980b */ /* 0x000fe20003f8e000 */
[----:B------:R-:W-:Y:S01]  /*1cc0*/  FADD R10, -R12, R10 ;  /* 0x0000000a0c0a7221 */ /* 0x000fe20000000100 */
[----:B------:R-:W0:Y:S02]  /*1cd0*/  MUFU.EX2 R11, R2 ;  /* 0x00000002000b7308 */ /* 0x000e240000000800 */
[----:B------:R-:W-:Y:S01]  /*1ce0*/  @!P1 PLOP3.LUT P0, PT, P4, PT, PT, 0x80, 0x8 ;  /* 0x000000000008981c */ /* 0x000fe2000270f070 */
[----:B------:R-:W-:Y:S01]  /*1cf0*/  FMUL R10, R10, 1.4426950216293334961 ;  /* 0x3fb8aa3b0a0a7820 */ /* 0x000fe20000400000 */
[----:B------:R-:W-:-:S11]  /*1d00*/  FSETP.GT.AND P4, PT, R12, R23, PT ;  /* 0x000000170c00720b */ /* 0x000fd60003f84000 */
[----:B------:R-:W-:Y:S02]  /*1d10*/  @!P0 FMUL R0, R0, 0.5 ;  /* 0x3f00000000008820 */ /* 0x000fe40000400000 */
[----:B------:R-:W-:Y:S01]  /*1d20*/  @P4 FADD R8, -R12, R23 ;  /* 0x000000170c084221 */ /* 0x000fe20000000100 */
[----:B0-----:R-:W-:Y:S01]  /*1d30*/  @!P5 FMUL R11, R11, R11 ;  /* 0x0000000b0b0bd220 */ /* 0x001fe20000400000 */
[----:B------:R-:W0:Y:S02]  /*1d40*/  @!P1 MUFU.EX2 R3, R0 ;  /* 0x0000000000039308 */ /* 0x000e240000000800 */
[----:B------:R-:W-:-:S05]  /*1d50*/  @P4 FMUL R8, R8, 1.4426950216293334961 ;  /* 0x3fb8aa3b08084820 */ /* 0x000fca0000400000 */
[----:B------:R-:W-:Y:S01]  /*1d60*/  @P4 FSETP.GEU.AND P6, PT, R8, -126, PT ;  /* 0xc2fc00000800480b */ /* 0x000fe20003fce000 */
[----:B0-----:R-:W-:Y:S01]  /*1d70*/  @!P0 FMUL R3, R3, R3 ;  /* 0x0000000303038220 */ /* 0x001fe20000400000 */
[----:B------:R-:W-:Y:S02]  /*1d80*/  PLOP3.LUT P0, PT, PT, PT, PT, 0x80, 0x8 ;  /* 0x000000000008781c */ /* 0x000fe40003f0f070 */
[----:B------:R-:W-:Y:S01]  /*1d90*/  @P4 PLOP3.LUT P0, PT, P6, PT, PT, 0x80, 0x8 ;  /* 0x000000000008481c */ /* 0x000fe2000370f070 */
[----:B------:R-:W-:Y:S01]  /*1da0*/  @!P1 FMUL R26, R3, R26 ;  /* 0x0000001a031a9220 */ /* 0x000fe20000400000 */
[----:B------:R-:W-:-:S03]  /*1db0*/  FSETP.GEU.AND P6, PT, R10, -126, PT ;  /* 0xc2fc00000a00780b */ /* 0x000fc60003fce000 */
[----:B------:R-:W-:-:S08]  /*1dc0*/  FADD R26, R11, R26 ;  /* 0x0000001a0b1a7221 */ /* 0x000fd00000000000 */
        /* <DEDUP_REMOVED lines=8> */
.L_x_57:
[----:B------:R-:W-:Y:S05]  /*1e50*/  BSYNC.RECONVERGENT B1 ;  /* 0x0000000000017941 */ /* 0x000fea0003800200 */
.L_x_56:
[----:B------:R-:W-:Y:S05]  /*1e60*/  @P3 BRA `(.L_x_50) ;  /* 0x0000000000583947 */ /* 0x000fea0003800000 */
[----:B------:R-:W-:-:S06]  /*1e70*/  IMAD.WIDE.U32 R2, R9, 0x4, R6 ;  /* 0x0000000409027825 */ /* 0x000fcc00078e0006 */
[----:B------:R-:W2:Y:S01]  /*1e80*/  LDG.E.CONSTANT R3, desc[UR4][R2.64] ;  /* 0x0000000402037981 */ /* 0x000ea2000c1e9900 */
[----:B------:R-:W-:Y:S02]  /*1e90*/  PLOP3.LUT P0, PT, PT, PT, PT, 0x80, 0x8 ;  /* 0x000000000008781c */ /* 0x000fe40003f0f070 */
[----:B--2---:R-:W-:-:S04]  /*1ea0*/  FMNMX R11, R12, R3, !PT ;  /* 0x000000030c0b7209 */ /* 0x004fc80007800000 */
[----:B------:R-:W-:Y:S01]  /*1eb0*/  FSETP.GT.AND P1, PT, R11, R12, PT ;  /* 0x0000000c0b00720b */ /* 0x000fe20003f24000 */
[----:B------:R-:W-:-:S03]  /*1ec0*/  FADD R8, R3, -R11 ;  /* 0x8000000b03087221 */ /* 0x000fc60000000000 */
[----:B------:R-:W-:Y:S01]  /*1ed0*/  ISETP.LE.U32.OR P1, PT, R9, R20, !P1 ;  /* 0x000000140900720c */ /* 0x000fe20004f23470 */
[----:B------:R-:W-:-:S12]  /*1ee0*/  FMUL R8, R8, 1.4426950216293334961 ;  /* 0x3fb8aa3b08087820 */ /* 0x000fd80000400000 */
[----:B------:R-:W-:Y:S01]  /*1ef0*/  @!P1 FADD R0, R12, -R11 ;  /* 0x8000000b0c009221 */ /* 0x000fe20000000000 */
[----:B------:R-:W-:-:S03]  /*1f00*/  MOV R12, R11 ;  /* 0x0000000b000c7202 */ /* 0x000fc60000000f00 */
[----:B------:R-:W-:-:S05]  /*1f10*/  @!P1 FMUL R0, R0, 1.4426950216293334961 ;  /* 0x3fb8aa3b00009820 */ /* 0x000fca0000400000 */
[----:B------:R-:W-:-:S04]  /*1f20*/  @!P1 FSETP.GEU.AND P3, PT, R0, -126, PT ;  /* 0xc2fc00000000980b */ /* 0x000fc80003f6e000 */
[----:B------:R-:W-:Y:S02]  /*1f30*/  @!P1 PLOP3.LUT P0, PT, P3, PT, PT, 0x80, 0x8 ;  /* 0x000000000008981c */ /* 0x000fe40001f0f070 */
[----:B------:R-:W-:-:S11]  /*1f40*/  FSETP.GEU.AND P3, PT, R8, -126, PT ;  /* 0xc2fc00000800780b */ /* 0x000fd60003f6e000 */
[----:B------:R-:W-:Y:S02]  /*1f50*/  @!P0 FMUL R0, R0, 0.5 ;  /* 0x3f00000000008820 */ /* 0x000fe40000400000 */
[----:B------:R-:W-:Y:S02]  /*1f60*/  @!P3 FMUL R8, R8, 0.5 ;  /* 0x3f0000000808b820 */ /* 0x000fe40000400000 */
[----:B------:R-:W0:Y:S08]  /*1f70*/  @!P1 MUFU.EX2 R3, R0 ;  /* 0x0000000000039308 */ /* 0x000e300000000800 */
[----:B------:R-:W1:Y:S01]  /*1f80*/  MUFU.EX2 R9, R8 ;  /* 0x0000000800097308 */ /* 0x000e620000000800 */
[----:B0-----:R-:W-:-:S04]  /*1f90*/  @!P0 FMUL R3, R3, R3 ;  /* 0x0000000303038220 */ /* 0x001fc80000400000 */
[----:B------:R-:W-:Y:S01]  /*1fa0*/  @!P1 FMUL R26, R3, R26 ;  /* 0x0000001a031a9220 */ /* 0x000fe20000400000 */
[----:B-1----:R-:W-:-:S04]  /*1fb0*/  @!P3 FMUL R9, R9, R9 ;  /* 0x000000090909b220 */ /* 0x002fc80000400000 */
[----:B------:R-:W-:-:S07]  /*1fc0*/  FADD R26, R9, R26 ;  /* 0x0000001a091a7221 */ /* 0x000fce0000000000 */
.L_x_50:
[----:B------:R-:W-:Y:S05]  /*1fd0*/  BSYNC.RECONVERGENT B0 ;  /* 0x0000000000007941 */ /* 0x000fea0003800200 */
.L_x_49:
[----:B------:R-:W-:-:S03]  /*1fe0*/  UMOV UR6, 0xffffffff ;  /* 0xffffffff00067882 */ /* 0x000fc60000000000 */
[----:B------:R-:W-:Y:S05]  /*1ff0*/  BRA.DIV UR6, `(.L_x_58) ;  /* 0x0000000e068c7947 */ /* 0x000fea000b800000 */
[----:B------:R-:W0:Y:S01]  /*2000*/  SHFL.BFLY PT, R3, R12, 0x10, 0x1f ;  /* 0x0e001f000c037f89 */ /* 0x000e2200000e0000 */
[----:B------:R-:W-:Y:S01]  /*2010*/  PLOP3.LUT P0, PT, PT, PT, PT, 0x80, 0x8 ;  /* 0x000000000008781c */ /* 0x000fe20003f0f070 */
[----:B------:R-:W1:Y:S01]  /*2020*/  LDCU UR6, c[0x0][0x394] ;  /* 0x00007280ff0677ac */ /* 0x000e620008000800 */
        /* <DEDUP_REMOVED lines=8> */
[----:B0-----:R-:W-:-:S04]  /*20b0*/  FMNMX R11, R2, R11, !PT ;  /* 0x0000000b020b7209 */ /* 0x001fc80007800000 */
[----:B------:R-:W-:-:S13]  /*20c0*/  FSETP.GT.AND P1, PT, R11, R12, PT ;  /* 0x0000000c0b00720b */ /* 0x000fda0003f24000 */
[--C-:B------:R-:W-:Y:S01]  /*20d0*/  @P1 FADD R8, R12, -R11.reuse ;  /* 0x8000000b0c081221 */ /* 0x100fe20000000000 */
[----:B------:R-:W-:-:S03]  /*20e0*/  @P1 IMAD.MOV.U32 R12, RZ, RZ, R11 ;  /* 0x000000ffff0c1224 */ /* 0x000fc600078e000b */
[----:B------:R-:W-:-:S05]  /*20f0*/  @P1 FMUL R8, R8, 1.4426950216293334961 ;  /* 0x3fb8aa3b08081820 */ /* 0x000fca0000400000 */
[----:B------:R-:W-:-:S04]  /*2100*/  @P1 FSETP.GEU.AND P3, PT, R8, -126, PT ;  /* 0xc2fc00000800180b */ /* 0x000fc80003f6e000 */
[----:B------:R-:W-:-:S13]  /*2110*/  @P1 PLOP3.LUT P0, PT, P3, PT, PT, 0x80, 0x8 ;  /* 0x000000000008181c */ /* 0x000fda0001f0f070 */
[----:B------:R-:W-:-:S04]  /*2120*/  @!P0 FMUL R8, R8, 0.5 ;  /* 0x3f00000008088820 */ /* 0x000fc80000400000 */
[----:B------:R-:W0:Y:S02]  /*2130*/  @P1 MUFU.EX2 R3, R8 ;  /* 0x0000000800031308 */ /* 0x000e240000000800 */
[----:B0-----:R-:W-:Y:S01]  /*2140*/  @!P0 FMUL R3, R3, R3 ;  /* 0x0000000303038220 */ /* 0x001fe20000400000 */
[----:B-1----:R-:W-:-:S03]  /*2150*/  ISETP.GE.U32.AND P0, PT, R20, UR6, PT ;  /* 0x0000000614007c0c */ /* 0x002fc6000bf06070 */
[----:B------:R-:W-:-:S05]  /*2160*/  @P1 FMUL R3, R3, R26 ;  /* 0x0000001a03031220 */ /* 0x000fca0000400000 */
[----:B------:R-:W-:-:S05]  /*2170*/  @P1 MOV R26, R3 ;  /* 0x00000003001a1202 */ /* 0x000fca0000000f00 */
        /* <DEDUP_REMOVED lines=8> */
[----:B------:R0:W1:Y:S02]  /*2200*/  SHFL.BFLY PT, R23, R2, 0x1, 0x1f ;  /* 0x0c201f0002177f89 */ /* 0x00006400000e0000 */
.L_x_90:
[----:B------:R-:W-:Y:S01]  /*2210*/  BSSY.RECONVERGENT B0, `(.L_x_59) ;  /* 0x00000bf000007945 */ /* 0x000fe20003800200 */
[----:B-1----:R-:W-:-:S03]  /*2220*/  FADD R23, R2, R23 ;  /* 0x0000001702177221 */ /* 0x002fc60000000000 */
[----:B------:R-:W-:Y:S05]  /*2230*/  @P0 BRA `(.L_x_60) ;  /* 0x0000000800f00947 */ /* 0x000fea0003800000 */
[----:B------:R-:W-:Y:S01]  /*2240*/  ISETP.NE.AND P0, PT, R22, RZ, PT ;  /* 0x000000ff1600720c */ /* 0x000fe20003f05270 */
[----:B------:R-:W-:Y:S01]  /*2250*/  BSSY.RECONVERGENT B1, `(.L_x_61) ;  /* 0x0000052000017945 */ /* 0x000fe20003800200 */
[----:B------:R-:W-:-:S11]  /*2260*/  MOV R25, R20 ;  /* 0x0000001400197202 */ /* 0x000fd60000000f00 */
[----:B------:R-:W-:Y:S05]  /*2270*/  @!P0 BRA `(.L_x_62) ;  /* 0x00000004003c8947 */ /* 0x000fea0003800000 */
[----:B------:R-:W-:-:S05]  /*2280*/  IMAD.WIDE.U32 R8, R20, 0x4, R6 ;  /* 0x0000000414087825 */ /* 0x000fca00078e0006 */
[----:B------:R-:W2:Y:S01]  /*2290*/  LDG.E.CONSTANT R3, desc[UR4][R8.64] ;  /* 0x0000000408037981 */ /* 0x000ea2000c1e9900 */
[----:B0-----:R-:W0:Y:S01]  /*22a0*/  MUFU.RCP R2, R23 ;  /* 0x0000001700027308 */ /* 0x001e220000001000 */
[----:B------:R-:W-:Y:S01]  /*22b0*/  BSSY.RECONVERGENT B2, `(.L_x_63) ;  /* 0x0000011000027945 */ /* 0x000fe20003800200 */
[----:B0-----:R-:W-:-:S04]  /*22c0*/  FFMA R11, -R23, R2, 1 ;  /* 0x3f800000170b7423 */ /* 0x001fc80000000102 */
[----:B------:R-:W-:Y:S01]  /*22d0*/  FFMA R11, R2, R11, R2 ;  /* 0x0000000b020b7223 */ /* 0x000fe20000000002 */
[----:B--2---:R-:W-:-:S04]  /*22e0*/  FADD R3, R3, -R12 ;  /* 0x8000000c03037221 */ /* 0x004fc80000000000 */
        /* <DEDUP_REMOVED lines=10> */
[----:B------:R-:W-:Y:S02]  /*2390*/  MOV R3, R23 ;  /* 0x0000001700037202 */ /* 0x000fe40000000f00 */
[----:B------:R-:W-:-:S07]  /*23a0*/  MOV R26, 0x23c0 ;  /* 0x000023c0001a7802 */ /* 0x000fce0000000f00 */
[----:B------:R-:W-:Y:S05]  /*23b0*/  CALL.REL.NOINC `($__internal_2_$__cuda_sm3x_div_rn_noftz_f32_slowpath) ;  /* 0x0000001000007944 */ /* 0x000fea0003c00000 */
.L_x_64:
[----:B------:R-:W-:Y:S05]  /*23c0*/  BSYNC.RECONVERGENT B2 ;  /* 0x0000000000027941 */ /* 0x000fea0003800200 */
.L_x_63:
[----:B------:R-:W0:Y:S01]  /*23d0*/  LDCU.64 UR6, c[0x0][0x388] ;  /* 0x00007100ff0677ac */ /* 0x000e220008000a00 */
[----:B------:R-:W-:Y:S02]  /*23e0*/  IADD3 R0, P0, PT, R20, R13, RZ ;  /* 0x0000000d14007210 */ /* 0x000fe40007f1e0ff */
[----:B------:R-:W-:Y:S02]  /*23f0*/  MOV R25, R17 ;  /* 0x0000001100197202 */ /* 0x000fe40000000f00 */
[----:B------:R-:W-:Y:S02]  /*2400*/  IADD3.X R3, PT, PT, RZ, RZ, RZ, P0, !PT ;  /* 0x000000ffff037210 */ /* 0x000fe400007fe4ff */
[----:B0-----:R-:W-:-:S04]  /*2410*/  LEA R10, P0, R0, UR6, 0x2 ;  /* 0x00000006000a7c11 */ /* 0x001fc8000f8010ff */
[----:B------:R-:W-:Y:S02]  /*2420*/  LEA.HI.X R11, R0, UR7, R3, 0x2, P0 ;  /* 0x00000007000b7c11 */ /* 0x000fe400080f1403 */
[----:B------:R-:W-:-:S03]  /*2430*/  ISETP.NE.AND P0, PT, R22, 0x1, PT ;  /* 0x000000011600780c */ /* 0x000fc60003f05270 */
[----:B------:R1:W-:Y:S10]  /*2440*/  STG.E desc[UR4][R10.64], R27 ;  /* 0x0000001b0a007986 */ /* 0x0003f4000c101904 */
[----:B------:R-:W-:Y:S05]  /*2450*/  @!P0 BRA `(.L_x_62) ;  /* 0x0000000000c48947 */ /* 0x000fea0003800000 */
[----:B------:R-:W2:Y:S01]  /*2460*/  LDG.E.CONSTANT R3, desc[UR4][R8.64+0x80] ;  /* 0x0000800408037981 */ /* 0x000ea2000c1e9900 */
[----:B------:R-:W0:Y:S01]  /*2470*/  MUFU.RCP R0, R23 ;  /* 0x0000001700007308 */ /* 0x000e220000001000 */
[----:B------:R-:W-:Y:S01]  /*2480*/  BSSY.RECONVERGENT B2, `(.L_x_65) ;  /* 0x0000013000027945 */ /* 0x000fe20003800200 */
[----:B------:R-:W-:Y:S01]  /*2490*/  ISETP.NE.AND P3, PT, R22, 0x2, PT ;  /* 0x000000021600780c */ /* 0x000fe20003f65270 */
        /* <DEDUP_REMOVED lines=11> */
[----:B-1----:R-:W-:Y:S01]  /*2550*/  FFMA R27, R0, R26, R25 ;  /* 0x0000001a001b7223 */ /* 0x002fe20000000019 */
[----:B0-----:R-:W-:Y:S06]  /*2560*/  @!P0 BRA `(.L_x_66) ;  /* 0x0000000000108947 */ /* 0x001fec0003800000 */
[----:B------:R-:W-:Y:S02]  /*2570*/  MOV R0, R2 ;  /* 0x0000000200007202 */ /* 0x000fe40000000f00 */
[----:B------:R-:W-:Y:S02]  /*2580*/  MOV R3, R23 ;  /* 0x0000001700037202 */ /* 0x000fe40000000f00 */
[----:B------:R-:W-:-:S07]  /*2590*/  MOV R26, 0x25b0 ;  /* 0x000025b0001a7802 */ /* 0x000fce0000000f00 */
[----:B------:R-:W-:Y:S05]  /*25a0*/  CALL.REL.NOINC `($__internal_2_$__cuda_sm3x_div_rn_noftz_f32_slowpath) ;  /* 0x0000000c00847944 */ /* 0x000fea0003c00000 */
.L_x_66:
[----:B------:R-:W-:Y:S05]  /*25b0*/  BSYNC.RECONVERGENT B2 ;  /* 0x0000000000027941 */ /* 0x000fea0003800200 */
.L_x_65:
[----:B------:R2:W-:Y:S01]  /*25c0*/  STG.E desc[UR4][R10.64+0x80], R27 ;  /* 0x0000801b0a007986 */ /* 0x0005e2000c101904 */
[----:B------:R-:W-:Y:S01]  /*25d0*/  MOV R25, R16 ;  /* 0x0000001000197202 */ /* 0x000fe20000000f00 */
[----:B------:R-:W-:Y:S06]  /*25e0*/  @!P3 BRA `(.L_x_62) ;  /* 0x000000000060b947 */ /* 0x000fec0003800000 */
[----:B------:R-:W3:Y:S01]  /*25f0*/  LDG.E.CONSTANT R9, desc[UR4][R8.64+0x100] ;  /* 0x0001000408097981 */ /* 0x000ee2000c1e9900 */
[----:B------:R-:W-:Y:S01]  /*2600*/  BSSY.RECONVERGENT B2, `(.L_x_67) ;  /* 0x0000014000027945 */ /* 0x000fe20003800200 */
[----:B---3--:R-:W-:-:S04]  /*2610*/  FADD R0, R9, -R12 ;  /* 0x8000000c09007221 */ /* 0x008fc80000000000 */
[----:B------:R-:W-:Y:S02]  /*2620*/  FMUL R2, R0, 1.4426950216293334961 ;  /* 0x3fb8aa3b00027820 */ /* 0x000fe40000400000 */
[----:B------:R-:W0:Y:S03]  /*2630*/  MUFU.RCP R0, R23 ;  /* 0x0000001700007308 */ /* 0x000e260000001000 */
[----:B------:R-:W-:-:S13]  /*2640*/  FSETP.GEU.AND P0, PT, R2, -126, PT ;  /* 0xc2fc00000200780b */ /* 0x000fda0003f0e000 */
[----:B------:R-:W-:Y:S01]  /*2650*/  @!P0 FMUL R2, R2, 0.5 ;  /* 0x3f00000002028820 */ /* 0x000fe20000400000 */
[----:B0-----:R-:W-:-:S03]  /*2660*/  FFMA R3, -R23, R0, 1 ;  /* 0x3f80000017037423 */ /* 0x001fc60000000100 */
[----:B------:R-:W0:Y:S01]  /*2670*/  MUFU.EX2 R26, R2 ;  /* 0x00000002001a7308 */ /* 0x000e220000000800 */
[----:B------:R-:W-:Y:S01]  /*2680*/  FFMA R0, R0, R3, R0 ;  /* 0x0000000300007223 */ /* 0x000fe20000000000 */
[----:B0-----:R-:W-:-:S06]  /*2690*/  @!P0 FMUL R26, R26, R26 ;  /* 0x0000001a1a1a8220 */ /* 0x001fcc0000400000 */
[----:B------:R-:W0:Y:S01]  /*26a0*/  FCHK P0, R26, R23 ;  /* 0x000000171a007302 */ /* 0x000e220000000000 */
[----:B------:R-:W-:-:S04]  /*26b0*/  FFMA R3, R0, R26, RZ ;  /* 0x0000001a00037223 */ /* 0x000fc800000000ff */
[----:B------:R-:W-:-:S04]  /*26c0*/  FFMA R8, -R23, R3, R26 ;  /* 0x0000000317087223 */ /* 0x000fc8000000011a */
[----:B------:R-:W-:Y:S01]  /*26d0*/  FFMA R3, R0, R8, R3 ;  /* 0x0000000800037223 */ /* 0x000fe20000000003 */
[----:B0-----:R-:W-:Y:S06]  /*26e0*/  @!P0 BRA `(.L_x_68) ;  /* 0x0000000000148947 */ /* 0x001fec0003800000 */
[----:B------:R-:W-:Y:S01]  /*26f0*/  IMAD.MOV.U32 R0, RZ, RZ, R26 ;  /* 0x000000ffff007224 */ /* 0x000fe200078e001a */
[----:B------:R-:W-:Y:S02]  /*2700*/  MOV R3, R23 ;  /* 0x0000001700037202 */ /* 0x000fe40000000f00 */
[----:B------:R-:W-:-:S07]  /*2710*/  MOV R26, 0x2730 ;  /* 0x00002730001a7802 */ /* 0x000fce0000000f00 */
[----:B--2---:R-:W-:Y:S05]  /*2720*/  CALL.REL.NOINC `($__internal_2_$__cuda_sm3x_div_rn_noftz_f32_slowpath) ;  /* 0x0000000c00247944 */ /* 0x004fea0003c00000 */
[----:B------:R-:W-:-:S07]  /*2730*/  MOV R3, R27 ;  /* 0x0000001b00037202 */ /* 0x000fce0000000f00 */
.L_x_68:
[----:B------:R-:W-:Y:S05]  /*2740*/  BSYNC.RECONVERGENT B2 ;  /* 0x0000000000027941 */ /* 0x000fea0003800200 */
.L_x_67:
[----:B------:R3:W-:Y:S01]  /*2750*/  STG.E desc[UR4][R10.64+0x100], R3 ;  /* 0x000100030a007986 */ /* 0x0007e2000c101904 */
[----:B------:R-:W-:-:S07]  /*2760*/  MOV R25, R15 ;  /* 0x0000000f00197202 */ /* 0x000fce0000000f00 */
.L_x_62:
[----:B------:R-:W-:Y:S05]  /*2770*/  BSYNC.RECONVERGENT B1 ;  /* 0x0000000000017941 */ /* 0x000fea0003800200 */
.L_x_61:
[----:B------:R-:W-:-:S13]  /*2780*/  ISETP.GE.U32.AND P0, PT, R19, 0x60, PT ;  /* 0x000000601300780c */ /* 0x000fda0003f06070 */
[----:B------:R-:W-:Y:S05]  /*2790*/  @!P0 BRA `(.L_x_60) ;  /* 0x0000000400988947 */ /* 0x000fea0003800000 */
.L_x_77:
[C---:B------:R-:W-:Y:S01]  /*27a0*/  IMAD.WIDE.U32 R8, R25.reuse, 0x4, R6 ;  /* 0x0000000419087825 */ /* 0x040fe200078e0006 */
[----:B----4-:R-:W4:Y:S01]  /*27b0*/  MUFU.RCP R0, R23 ;  /* 0x0000001700007308 */ /* 0x010f220000001000 */
[----:B------:R-:W5:Y:S03]  /*27c0*/  LDCU UR6, c[0x0][0x394] ;  /* 0x00007280ff0677ac */ /* 0x000f660008000800 */
[----:B---3--:R-:W3:Y:S01]  /*27d0*/  LDG.E.CONSTANT R3, desc[UR4][R8.64] ;  /* 0x0000000408037981 */ /* 0x008ee2000c1e9900 */
[----:B-12---:R-:W-:Y:S01]  /*27e0*/  MOV R10, R25 ;  /* 0x00000019000a7202 */ /* 0x006fe20000000f00 */
[----:B------:R-:W-:Y:S01]  /*27f0*/  BSSY.RECONVERGENT B1, `(.L_x_69) ;  /* 0x0000015000017945 */ /* 0x000fe20003800200 */
[----:B------:R-:W-:Y:S01]  /*2800*/  IADD3 R25, PT, PT, R25, 0x80, RZ ;  /* 0x0000008019197810 */ /* 0x000fe20007ffe0ff */
[----:B----4-:R-:W-:-:S03]  /*2810*/  FFMA R11, -R23, R0, 1 ;  /* 0x3f800000170b7423 */ /* 0x010fc60000000100 */
[----:B-----5:R-:W-:Y:S01]  /*2820*/  ISETP.GE.U32.AND P3, PT, R25, UR6, PT ;  /* 0x0000000619007c0c */ /* 0x020fe2000bf66070 */
[----:B------:R-:W-:Y:S01]  /*2830*/  FFMA R0, R0, R11, R0 ;  /* 0x0000000b00007223 */ /* 0x000fe20000000000 */
[----:B---3--:R-:W-:-:S04]  /*2840*/  FADD R3, R3, -R12 ;  /* 0x8000000c03037221 */ /* 0x008fc80000000000 */
[----:B------:R-:W-:-:S05]  /*2850*/  FMUL R3, R3, 1.4426950216293334961 ;  /* 0x3fb8aa3b03037820 */ /* 0x000fca0000400000 */
[----:B------:R-:W-:-:S13]  /*2860*/  FSETP.GEU.AND P0, PT, R3, -126, PT ;  /* 0xc2fc00000300780b */ /* 0x000fda0003f0e000 */
[----:B------:R-:W-:-:S04]  /*2870*/  @!P0 FMUL R3, R3, 0.5 ;  /* 0x3f00000003038820 */ /* 0x000fc80000400000 */
[----:B0-----:R-:W0:Y:S02]  /*2880*/  MUFU.EX2 R2, R3 ;  /* 0x0000000300027308 */ /* 0x001e240000000800 */
[----:B0-----:R-:W-:-:S06]  /*2890*/  @!P0 FMUL R2, R2, R2 ;  /* 0x0000000202028220 */ /* 0x001fcc0000400000 */
[----:B------:R-:W0:Y:S01]  /*28a0*/  FCHK P0, R2, R23 ;  /* 0x0000001702007302 */ /* 0x000e220000000000 */
[----:B------:R-:W-:-:S04]  /*28b0*/  FFMA R11, R0, R2, RZ ;  /* 0x00000002000b7223 */ /* 0x000fc800000000ff */
[----:B------:R-:W-:-:S04]  /*28c0*/  FFMA R26, -R23, R11, R2 ;  /* 0x0000000b171a7223 */ /* 0x000fc80000000102 */
[----:B------:R-:W-:Y:S01]  /*28d0*/  FFMA R3, R0, R26, R11 ;  /* 0x0000001a00037223 */ /* 0x000fe2000000000b */
[----:B0-----:R-:W-:Y:S06]  /*28e0*/  @!P0 BRA `(.L_x_70) ;  /* 0x0000000000148947 */ /* 0x001fec0003800000 */
[----:B------:R-:W-:Y:S02]  /*28f0*/  MOV R0, R2 ;  /* 0x0000000200007202 */ /* 0x000fe40000000f00 */
[----:B------:R-:W-:Y:S02]  /*2900*/  MOV R3, R23 ;  /* 0x0000001700037202 */ /* 0x000fe40000000f00 */
[----:B------:R-:W-:-:S07]  /*2910*/  MOV R26, 0x2930 ;  /* 0x00002930001a7802 */ /* 0x000fce0000000f00 */
[----:B------:R-:W-:Y:S05]  /*2920*/  CALL.REL.NOINC `($__internal_2_$__cuda_sm3x_div_rn_noftz_f32_slowpath) ;  /* 0x0000000800a47944 */ /* 0x000fea0003c00000 */
[----:B------:R-:W-:-:S07]  /*2930*/  IMAD.MOV.U32 R3, RZ, RZ, R27 ;  /* 0x000000ffff037224 */ /* 0x000fce00078e001b */
.L_x_70:
[----:B------:R-:W-:Y:S05]  /*2940*/  BSYNC.RECONVERGENT B1 ;  /* 0x0000000000017941 */ /* 0x000fea0003800200 */
.L_x_69:
[----:B------:R-:W2:Y:S01]  /*2950*/  LDG.E.CONSTANT R11, desc[UR4][R8.64+0x80] ;  /* 0x00008004080b7981 */ /* 0x000ea2000c1e9900 */
[----:B------:R-:W0:Y:S01]  /*2960*/  LDCU.64 UR6, c[0x0][0x388] ;  /* 0x00007100ff0677ac */ /* 0x000e220008000a00 */
[----:B------:R-:W-:Y:S01]  /*2970*/  IADD3 R0, P1, PT, R13, R10, RZ ;  /* 0x0000000a0d007210 */ /* 0x000fe20007f3e0ff */
[----:B------:R-:W1:Y:S01]  /*2980*/  MUFU.RCP R28, R23 ;  /* 0x00000017001c7308 */ /* 0x000e620000001000 */
[----:B------:R-:W-:Y:S01]  /*2990*/  BSSY.RECONVERGENT B1, `(.L_x_71) ;  /* 0x0000016000017945 */ /* 0x000fe20003800200 */
[----:B-1----:R-:W-:Y:S01]  /*29a0*/  FFMA R27, -R23, R28, 1 ;  /* 0x3f800000171b7423 */ /* 0x002fe2000000011c */
[----:B--2---:R-:W-:-:S04]  /*29b0*/  FADD R11, R11, -R12 ;  /* 0x8000000c0b0b7221 */ /* 0x004fc80000000000 */
[----:B------:R-:W-:Y:S01]  /*29c0*/  FMUL R2, R11, 1.4426950216293334961 ;  /* 0x3fb8aa3b0b027820 */ /* 0x000fe20000400000 */
[----:B------:R-:W-:Y:S02]  /*29d0*/  IADD3.X R11, PT, PT, RZ, RZ, RZ, P1, !PT ;  /* 0x000000ffff0b7210 */ /* 0x000fe40000ffe4ff */
[----:B0-----:R-:W-:Y:S02]  /*29e0*/  LEA R10, P1, R0, UR6, 0x2 ;  /* 0x00000006000a7c11 */ /* 0x001fe4000f8210ff */
[----:B------:R-:W-:Y:S02]  /*29f0*/  FSETP.GEU.AND P0, PT, R2, -126, PT ;  /* 0xc2fc00000200780b */ /* 0x000fe40003f0e000 */
[----:B------:R-:W-:Y:S01]  /*2a00*/  LEA.HI.X R11, R0, UR7, R11, 0x2, P1 ;  /* 0x00000007000b7c11 */ /* 0x000fe200088f140b */
[----:B------:R-:W-:-:S04]  /*2a10*/  FFMA R0, R28, R27, R28 ;  /* 0x0000001b1c007223 */ /* 0x000fc8000000001c */
[----:B------:R0:W-:Y:S06]  /*2a20*/  STG.E desc[UR4][R10.64], R3 ;  /* 0x000000030a007986 */ /* 0x0001ec000c101904 */
[----:B------:R-:W-:-:S04]  /*2a30*/  @!P0 FMUL R2, R2, 0.5 ;  /* 0x3f00000002028820 */ /* 0x000fc80000400000 */
[----:B------:R-:W1:Y:S02]  /*2a40*/  MUFU.EX2 R26, R2 ;  /* 0x00000002001a7308 */ /* 0x000e640000000800 */
[----:B-1----:R-:W-:-:S06]  /*2a50*/  @!P0 FMUL R26, R26, R26 ;  /* 0x0000001a1a1a8220 */ /* 0x002fcc0000400000 */
[----:B------:R-:W1:Y:S01]  /*2a60*/  FCHK P0, R26, R23 ;  /* 0x000000171a007302 */ /* 0x000e620000000000 */
[----:B------:R-:W-:-:S04]  /*2a70*/  FFMA R27, R0, R26, RZ ;  /* 0x0000001a001b7223 */ /* 0x000fc800000000ff */
[----:B------:R-:W-:-:S04]  /*2a80*/  FFMA R28, -R23, R27, R26 ;  /* 0x0000001b171c7223 */ /* 0x000fc8000000011a */
[----:B------:R-:W-:Y:S01]  /*2a90*/  FFMA R27, R0, R28, R27 ;  /* 0x0000001c001b7223 */ /* 0x000fe2000000001b */
[----:B01----:R-:W-:Y:S06]  /*2aa0*/  @!P0 BRA `(.L_x_72) ;  /* 0x0000000000108947 */ /* 0x003fec0003800000 */
[----:B------:R-:W-:Y:S02]  /*2ab0*/  MOV R0, R26 ;  /* 0x0000001a00007202 */ /* 0x000fe40000000f00 */
[----:B------:R-:W-:Y:S02]  /*2ac0*/  MOV R3, R23 ;  /* 0x0000001700037202 */ /* 0x000fe40000000f00 */
[----:B------:R-:W-:-:S07]  /*2ad0*/  MOV R26, 0x2af0 ;  /* 0x00002af0001a7802 */ /* 0x000fce0000000f00 */
[----:B------:R-:W-:Y:S05]  /*2ae0*/  CALL.REL.NOINC `($__internal_2_$__cuda_sm3x_div_rn_noftz_f32_slowpath) ;  /* 0x0000000800347944 */ /* 0x000fea0003c00000 */
.L_x_72:
[----:B------:R-:W-:Y:S05]  /*2af0*/  BSYNC.RECONVERGENT B1 ;  /* 0x0000000000017941 */ /* 0x000fea0003800200 */
.L_x_71:
[----:B------:R-:W2:Y:S01]  /*2b00*/  LDG.E.CONSTANT R3, desc[UR4][R8.64+0x100] ;  /* 0x0001000408037981 */ /* 0x000ea2000c1e9900 */
[----:B------:R-:W0:Y:S01]  /*2b10*/  MUFU.RCP R0, R23 ;  /* 0x0000001700007308 */ /* 0x000e220000001000 */
[----:B------:R-:W-:Y:S02]  /*2b20*/  BSSY.RECONVERGENT B1, `(.L_x_73) ;  /* 0x0000014000017945 */ /* 0x000fe40003800200 */
[----:B------:R1:W-:Y:S01]  /*2b30*/  STG.E desc[UR4][R10.64+0x80], R27 ;  /* 0x0000801b0a007986 */ /* 0x0003e2000c101904 */
        /* <DEDUP_REMOVED lines=17> */
[----:B------:R-:W-:-:S07]  /*2c50*/  MOV R29, R27 ;  /* 0x0000001b001d7202 */ /* 0x000fce0000000f00 */
.L_x_74:
[----:B------:R-:W-:Y:S05]  /*2c60*/  BSYNC.RECONVERGENT B1 ;  /* 0x0000000000017941 */ /* 0x000fea0003800200 */
.L_x_73:
[----:B------:R-:W2:Y:S01]  /*2c70*/  LDG.E.CONSTANT R9, desc[UR4][R8.64+0x180] ;  /* 0x0001800408097981 */ /* 0x000ea2000c1e9900 */
[----:B------:R-:W-:Y:S03]  /*2c80*/  BSSY.RECONVERGENT B1, `(.L_x_75) ;  /* 0x0000015000017945 */ /* 0x000fe60003800200 */
[----:B------:R0:W-:Y:S01]  /*2c90*/  STG.E desc[UR4][R10.64+0x100], R29 ;  /* 0x0001001d0a007986 */ /* 0x0001e2000c101904 */
[----:B--2---:R-:W-:-:S04]  /*2ca0*/  FADD R0, R9, -R12 ;  /* 0x8000000c09007221 */ /* 0x004fc80000000000 */
[----:B------:R-:W-:Y:S02]  /*2cb0*/  FMUL R2, R0, 1.4426950216293334961 ;  /* 0x3fb8aa3b00027820 */ /* 0x000fe40000400000 */
[----:B------:R-:W1:Y:S03]  /*2cc0*/  MUFU.RCP R0, R23 ;  /* 0x0000001700007308 */ /* 0x000e660000001000 */
[----:B------:R-:W-:-:S13]  /*2cd0*/  FSETP.GEU.AND P0, PT, R2, -126, PT ;  /* 0xc2fc00000200780b */ /* 0x000fda0003f0e000 */
[----:B------:R-:W-:Y:S01]  /*2ce0*/  @!P0 FMUL R2, R2, 0.5 ;  /* 0x3f00000002028820 */ /* 0x000fe20000400000 */
[----:B-1----:R-:W-:-:S03]  /*2cf0*/  FFMA R3, -R23, R0, 1 ;  /* 0x3f80000017037423 */ /* 0x002fc60000000100 */
[----:B------:R-:W1:Y:S01]  /*2d00*/  MUFU.EX2 R26, R2 ;  /* 0x00000002001a7308 */ /* 0x000e620000000800 */
[----:B------:R-:W-:Y:S01]  /*2d10*/  FFMA R0, R0, R3, R0 ;  /* 0x0000000300007223 */ /* 0x000fe20000000000 */
        /* <DEDUP_REMOVED lines=10> */
[----:B------:R-:W-:-:S07]  /*2dc0*/  IMAD.MOV.U32 R3, RZ, RZ, R27 ;  /* 0x000000ffff037224 */ /* 0x000fce00078e001b */
.L_x_76:
[----:B------:R-:W-:Y:S05]  /*2dd0*/  BSYNC.RECONVERGENT B1 ;  /* 0x0000000000017941 */ /* 0x000fea0003800200 */
.L_x_75:
[----:B------:R4:W-:Y:S01]  /*2de0*/  STG.E desc[UR4][R10.64+0x180], R3 ;  /* 0x000180030a007986 */ /* 0x0009e2000c101904 */
[----:B------:R-:W-:Y:S05]  /*2df0*/  @!P3 BRA `(.L_x_77) ;  /* 0xfffffff80068b947 */ /* 0x000fea000383ffff */
.L_x_60:
[----:B------:R-:W-:Y:S05]  /*2e00*/  BSYNC.RECONVERGENT B0 ;  /* 0x0000000000007941 */ /* 0x000fea0003800200 */
.L_x_59:
[----:B------:R-:W-:Y:S05]  /*2e10*/  @!P2 BRA `(.L_x_78) ;  /* 0xffffffd000dca947 */ /* 0x000fea000383ffff */
[----:B------:R-:W-:Y:S05]  /*2e20*/  EXIT ;  /* 0x000000000000794d */ /* 0x000fea0003800000 */
.L_x_58:
[----:B------:R-:W-:Y:S01]  /*2e30*/  HFMA2 R27, -RZ, RZ, 0, 9.5367431640625e-07 ;  /* 0x00000010ff1b7431 */ /* 0x000fe200000001ff */
[----:B------:R-:W-:Y:S01]  /*2e40*/  BSSY B0, `(.L_x_79) ;  /* 0x0000007000007945 */ /* 0x000fe20003800000 */
[----:B------:R-:W-:Y:S02]  /*2e50*/  MOV R25, R12 ;  /* 0x0000000c00197202 */ /* 0x000fe40000000f00 */
[----:B------:R-:W-:Y:S02]  /*2e60*/  MOV R28, 0x1f ;  /* 0x0000001f001c7802 */ /* 0x000fe40000000f00 */
[----:B------:R-:W-:-:S07]  /*2e70*/  MOV R10, 0xffffffff ;  /* 0xffffffff000a7802 */ /* 0x000fce0000000f00 */
[----:B------:R-:W-:Y:S05]  /*2e80*/  WARPSYNC.COLLECTIVE R10, `(.L_x_80) ;  /* 0x000000000a087348 */ /* 0x000fea0003c00000 */
[----:B------:R0:W1:Y:S02]  /*2e90*/  SHFL.BFLY P3, R23, R25, R27, R28 ;  /* 0x0c00001b19177389 */ /* 0x000064000006001c */
[----:B01----:R-:W-:Y:S05]  /*2ea0*/  ENDCOLLECTIVE ;  /* 0x000000000000791b */ /* 0x003fea0003800000 */
.L_x_80:
[----:B------:R-:W-:Y:S05]  /*2eb0*/  BSYNC B0 ;  /* 0x0000000000007941 */ /* 0x000fea0003800000 */
.L_x_79:
[----:B------:R-:W-:Y:S01]  /*2ec0*/  MOV R3, R23 ;  /* 0x0000001700037202 */ /* 0x000fe20000000f00 */
[----:B------:R-:W-:Y:S01]  /*2ed0*/  HFMA2 R27, -RZ, RZ, 0, 4.76837158203125e-07 ;  /* 0x00000008ff1b7431 */ /* 0x000fe200000001ff */
[----:B------:R-:W-:Y:S01]  /*2ee0*/  MOV R28, 0x1f ;  /* 0x0000001f001c7802 */ /* 0x000fe20000000f00 */
[----:B------:R-:W-:Y:S01]  /*2ef0*/  IMAD.MOV.U32 R10, RZ, RZ, -0x1 ;  /* 0xffffffffff0a7424 */ /* 0x000fe200078e00ff */
[----:B------:R-:W-:Y:S02]  /*2f00*/  FMNMX R3, R12, R3, !PT ;  /* 0x000000030c037209 */ /* 0x000fe40007800000 */
[----:B------:R-:W-:Y:S02]  /*2f10*/  PLOP3.LUT P0, PT, PT, PT, PT, 0x80, 0x8 ;  /* 0x000000000008781c */ /* 0x000fe40003f0f070 */
[----:B------:R-:W-:-:S11]  /*2f20*/  MOV R25, R3 ;  /* 0x0000000300197202 */ /* 0x000fd60000000f00 */
[----:B------:R-:W-:Y:S05]  /*2f30*/  WARPSYNC.COLLECTIVE R10, `(.L_x_81) ;  /* 0x000000000a087348 */ /* 0x000fea0003c00000 */
[----:B------:R0:W1:Y:S02]  /*2f40*/  SHFL.BFLY P3, R23, R25, R27, R28 ;  /* 0x0c00001b19177389 */ /* 0x000064000006001c */
[----:B01----:R-:W-:Y:S05]  /*2f50*/  ENDCOLLECTIVE ;  /* 0x000000000000791b */ /* 0x003fea0003800000 */
.L_x_81:
[----:B------:R-:W-:Y:S01]  /*2f60*/  HFMA2 R27, -RZ, RZ, 0, 2.384185791015625e-07 ;  /* 0x00000004ff1b7431 */ /* 0x000fe200000001ff */
[----:B------:R-:W-:-:S04]  /*2f70*/  MOV R0, R23 ;  /* 0x0000001700007202 */ /* 0x000fc80000000f00 */
[----:B------:R-:W-:-:S04]  /*2f80*/  FMNMX R0, R3, R0, !PT ;  /* 0x0000000003007209 */ /* 0x000fc80007800000 */
[----:B------:R-:W-:-:S07]  /*2f90*/  MOV R25, R0 ;  /* 0x0000000000197202 */ /* 0x000fce0000000f00 */
[----:B------:R-:W-:Y:S05]  /*2fa0*/  WARPSYNC.COLLECTIVE R10, `(.L_x_82) ;  /* 0x000000000a087348 */ /* 0x000fea0003c00000 */
[----:B------:R0:W1:Y:S02]  /*2fb0*/  SHFL.BFLY P3, R23, R25, R27, R28 ;  /* 0x0c00001b19177389 */ /* 0x000064000006001c */
[----:B01----:R-:W-:Y:S05]  /*2fc0*/  ENDCOLLECTIVE ;  /* 0x000000000000791b */ /* 0x003fea0003800000 */
.L_x_82:
[----:B------:R-:W-:Y:S01]  /*2fd0*/  HFMA2 R27, -RZ, RZ, 0, 1.1920928955078125e-07 ;  /* 0x00000002ff1b7431 */ /* 0x000fe200000001ff */
[----:B------:R-:W-:-:S04]  /*2fe0*/  MOV R9, R23 ;  /* 0x0000001700097202 */ /* 0x000fc80000000f00 */
[----:B------:R-:W-:-:S04]  /*2ff0*/  FMNMX R9, R0, R9, !PT ;  /* 0x0000000900097209 */ /* 0x000fc80007800000 */
[----:B------:R-:W-:-:S07]  /*3000*/  MOV R25, R9 ;  /* 0x0000000900197202 */ /* 0x000fce0000000f00 */
[----:B------:R-:W-:Y:S05]  /*3010*/  WARPSYNC.COLLECTIVE R10, `(.L_x_83) ;  /* 0x000000000a087348 */ /* 0x000fea0003c00000 */
[----:B------:R0:W1:Y:S02]  /*3020*/  SHFL.BFLY P3, R23, R25, R27, R28 ;  /* 0x0c00001b19177389 */ /* 0x000064000006001c */
[----:B01----:R-:W-:Y:S05]  /*3030*/  ENDCOLLECTIVE ;  /* 0x000000000000791b */ /* 0x003fea0003800000 */
.L_x_83:
[----:B------:R-:W-:Y:S01]  /*3040*/  IMAD.MOV.U32 R27, RZ, RZ, 0x1 ;  /* 0x00000001ff1b7424 */ /* 0x000fe200078e00ff */
[----:B------:R-:W-:-:S04]  /*3050*/  MOV R2, R23 ;  /* 0x0000001700027202 */ /* 0x000fc80000000f00 */
[----:B------:R-:W-:-:S04]  /*3060*/  FMNMX R2, R9, R2, !PT ;  /* 0x0000000209027209 */ /* 0x000fc80007800000 */
[----:B------:R-:W-:-:S07]  /*3070*/  MOV R25, R2 ;  /* 0x0000000200197202 */ /* 0x000fce0000000f00 */
[----:B------:R-:W-:Y:S05]  /*3080*/  WARPSYNC.COLLECTIVE R10, `(.L_x_84) ;  /* 0x000000000a087348 */ /* 0x000fea0003c00000 */
[----:B------:R0:W1:Y:S02]  /*3090*/  SHFL.BFLY P3, R23, R25, R27, R28 ;  /* 0x0c00001b19177389 */ /* 0x000064000006001c */
[----:B01----:R-:W-:Y:S05]  /*30a0*/  ENDCOLLECTIVE ;  /* 0x000000000000791b */ /* 0x003fea0003800000 */
.L_x_84:
[----:B------:R-:W0:Y:S01]  /*30b0*/  LDCU UR6, c[0x0][0x394] ;  /* 0x00007280ff0677ac */ /* 0x000e220008000800 */
[----:B------:R-:W-:Y:S01]  /*30c0*/  HFMA2 R27, -RZ, RZ, 0, 9.5367431640625e-07 ;  /* 0x00000010ff1b7431 */ /* 0x000fe200000001ff */
[----:B------:R-:W-:-:S04]  /*30d0*/  MOV R11, R23 ;  /* 0x00000017000b7202 */ /* 0x000fc80000000f00 */
[----:B------:R-:W-:-:S04]  /*30e0*/  FMNMX R11, R2, R11, !PT ;  /* 0x0000000b020b7209 */ /* 0x000fc80007800000 */
[----:B------:R-:W-:-:S13]  /*30f0*/  FSETP.GT.AND P1, PT, R11, R12, PT ;  /* 0x0000000c0b00720b */ /* 0x000fda0003f24000 */
[----:B------:R-:W-:Y:S01]  /*3100*/  @P1 FADD R8, R12, -R11 ;  /* 0x8000000b0c081221 */ /* 0x000fe20000000000 */
[----:B------:R-:W-:-:S03]  /*3110*/  @P1 MOV R12, R11 ;  /* 0x0000000b000c1202 */ /* 0x000fc60000000f00 */
[----:B------:R-:W-:-:S05]  /*3120*/  @P1 FMUL R8, R8, 1.4426950216293334961 ;  /* 0x3fb8aa3b08081820 */ /* 0x000fca0000400000 */
[----:B------:R-:W-:-:S04]  /*3130*/  @P1 FSETP.GEU.AND P3, PT, R8, -126, PT ;  /* 0xc2fc00000800180b */ /* 0x000fc80003f6e000 */
[----:B------:R-:W-:-:S13]  /*3140*/  @P1 PLOP3.LUT P0, PT, P3, PT, PT, 0x80, 0x8 ;  /* 0x000000000008181c */ /* 0x000fda0001f0f070 */
[----:B------:R-:W-:-:S04]  /*3150*/  @!P0 FMUL R8, R8, 0.5 ;  /* 0x3f00000008088820 */ /* 0x000fc80000400000 */
[----:B------:R-:W1:Y:S02]  /*3160*/  @P1 MUFU.EX2 R3, R8 ;  /* 0x0000000800031308 */ /* 0x000e640000000800 */
[----:B-1----:R-:W-:Y:S01]  /*3170*/  @!P0 FMUL R3, R3, R3 ;  /* 0x0000000303038220 */ /* 0x002fe20000400000 */
[----:B0-----:R-:W-:-:S03]  /*3180*/  ISETP.GE.U32.AND P0, PT, R20, UR6, PT ;  /* 0x0000000614007c0c */ /* 0x001fc6000bf06070 */
[----:B------:R-:W-:-:S05]  /*3190*/  @P1 FMUL R3, R3, R26 ;  /* 0x0000001a03031220 */ /* 0x000fca0000400000 */
[----:B------:R-:W-:-:S04]  /*31a0*/  @P1 MOV R26, R3 ;  /* 0x00000003001a1202 */ /* 0x000fc80000000f00 */
[----:B------:R-:W-:-:S07]  /*31b0*/  MOV R25, R26 ;  /* 0x0000001a00197202 */ /* 0x000fce0000000f00 */
[----:B------:R-:W-:Y:S05]  /*31c0*/  WARPSYNC.COLLECTIVE R10, `(.L_x_85) ;  /* 0x000000000a087348 */ /* 0x000fea0003c00000 */
[----:B------:R0:W1:Y:S02]  /*31d0*/  SHFL.BFLY P3, R23, R25, R27, R28 ;  /* 0x0c00001b19177389 */ /* 0x000064000006001c */
[----:B01----:R-:W-:Y:S05]  /*31e0*/  ENDCOLLECTIVE ;  /* 0x000000000000791b */ /* 0x003fea0003800000 */
.L_x_85:
[----:B------:R-:W-:Y:S01]  /*31f0*/  HFMA2 R27, -RZ, RZ, 0, 4.76837158203125e-07 ;  /* 0x00000008ff1b7431 */ /* 0x000fe200000001ff */
[----:B------:R-:W-:-:S05]  /*3200*/  MOV R3, R23 ;  /* 0x0000001700037202 */ /* 0x000fca0000000f00 */
[----:B------:R-:W-:-:S05]  /*3210*/  FADD R3, R3, R26 ;  /* 0x0000001a03037221 */ /* 0x000fca0000000000 */
[----:B------:R-:W-:-:S07]  /*3220*/  MOV R25, R3 ;  /* 0x0000000300197202 */ /* 0x000fce0000000f00 */
[----:B------:R-:W-:Y:S05]  /*3230*/  WARPSYNC.COLLECTIVE R10, `(.L_x_86) ;  /* 0x000000000a087348 */ /* 0x000fea0003c00000 */
[----:B------:R0:W1:Y:S02]  /*3240*/  SHFL.BFLY P3, R23, R25, R27, R28 ;  /* 0x0c00001b19177389 */ /* 0x000064000006001c */
[----:B01----:R-:W-:Y:S05]  /*3250*/  ENDCOLLECTIVE ;  /* 0x000000000000791b */ /* 0x003fea0003800000 */
.L_x_86:
[----:B------:R-:W-:Y:S01]  /*3260*/  HFMA2 R27, -RZ, RZ, 0, 2.384185791015625e-07 ;  /* 0x00000004ff1b7431 */ /* 0x000fe200000001ff */
[----:B------:R-:W-:-:S05]  /*3270*/  MOV R0, R23 ;  /* 0x0000001700007202 */ /* 0x000fca0000000f00 */
[----:B------:R-:W-:-:S04]  /*3280*/  FADD R0, R3, R0 ;  /* 0x0000000003007221 */ /* 0x000fc80000000000 */
[----:B------:R-:W-:-:S07]  /*3290*/  IMAD.MOV.U32 R25, RZ, RZ, R0 ;  /* 0x000000ffff197224 */ /* 0x000fce00078e0000 */
[----:B------:R-:W-:Y:S05]  /*32a0*/  WARPSYNC.COLLECTIVE R10, `(.L_x_87) ;  /* 0x000000000a087348 */ /* 0x000fea0003c00000 */
[----:B------:R0:W1:Y:S02]  /*32b0*/  SHFL.BFLY P3, R23, R25, R27, R28 ;  /* 0x0c00001b19177389 */ /* 0x000064000006001c */
[----:B01----:R-:W-:Y:S05]  /*32c0*/  ENDCOLLECTIVE ;  /* 0x000000000000791b */ /* 0x003fea0003800000 */
.L_x_87:
[----:B------:R-:W-:Y:S01]  /*32d0*/  HFMA2 R27, -RZ, RZ, 0, 1.1920928955078125e-07 ;  /* 0x00000002ff1b7431 */ /* 0x000fe200000001ff */
[----:B------:R-:W-:-:S05]  /*32e0*/  MOV R9, R23 ;  /* 0x0000001700097202 */ /* 0x000fca0000000f00 */
[----:B------:R-:W-:-:S05]  /*32f0*/  FADD R9, R0, R9 ;  /* 0x0000000900097221 */ /* 0x000fca0000000000 */
[----:B------:R-:W-:-:S07]  /*3300*/  MOV R25, R9 ;  /* 0x0000000900197202 */ /* 0x000fce0000000f00 */
[----:B------:R-:W-:Y:S05]  /*3310*/  WARPSYNC.COLLECTIVE R10, `(.L_x_88) ;  /* 0x000000000a087348 */ /* 0x000fea0003c00000 */
[----:B------:R0:W1:Y:S02]  /*3320*/  SHFL.BFLY P3, R23, R25, R27, R28 ;  /* 0x0c00001b19177389 */ /* 0x000064000006001c */
[----:B01----:R-:W-:Y:S05]  /*3330*/  ENDCOLLECTIVE ;  /* 0x000000000000791b */ /* 0x003fea0003800000 */
.L_x_88:
[----:B------:R-:W-:Y:S01]  /*3340*/  HFMA2 R27, -RZ, RZ, 0, 5.9604644775390625e-08 ;  /* 0x00000001ff1b7431 */ /* 0x000fe200000001ff */
[----:B------:R-:W-:-:S05]  /*3350*/  MOV R2, R23 ;  /* 0x0000001700027202 */ /* 0x000fca0000000f00 */
[----:B------:R-:W-:-:S05]  /*3360*/  FADD R2, R9, R2 ;  /* 0x0000000209027221 */ /* 0x000fca0000000000 */
[----:B------:R-:W-:-:S07]  /*3370*/  MOV R25, R2 ;  /* 0x0000000200197202 */ /* 0x000fce0000000f00 */
[----:B------:R-:W-:Y:S05]  /*3380*/  WARPSYNC.COLLECTIVE R10, `(.L_x_89) ;  /* 0x000000000a087348 */ /* 0x000fea0003c00000 */
[----:B------:R0:W1:Y:S02]  /*3390*/  SHFL.BFLY P3, R23, R25, R27, R28 ;  /* 0x0c00001b19177389 */ /* 0x000064000006001c */
[----:B01----:R-:W-:Y:S05]  /*33a0*/  ENDCOLLECTIVE ;  /* 0x000000000000791b */ /* 0x003fea0003800000 */
.L_x_89:
[----:B------:R-:W-:Y:S05]  /*33b0*/  BRA `(.L_x_90) ;  /* 0xffffffec00947947 */ /* 0x000fea000383ffff */
        .weak           $__internal_2_$__cuda_sm3x_div_rn_noftz_f32_slowpath
        .type           $__internal_2_$__cuda_sm3x_div_rn_noftz_f32_slowpath,@function
        .size           $__internal_2_$__cuda_sm3x_div_rn_noftz_f32_slowpath,(.L_x_171 - $__internal_2_$__cuda_sm3x_div_rn_noftz_f32_slowpath)
$__internal_2_$__cuda_sm3x_div_rn_noftz_f32_slowpath:
[----:B------:R-:W-:Y:S01]  /*33c0*/  SHF.R.U32.HI R2, RZ, 0x17, R3 ;  /* 0x00000017ff027819 */ /* 0x000fe20000011603 */
[----:B------:R-:W-:Y:S01]  /*33d0*/  BSSY.RECONVERGENT B3, `(.L_x_91) ;  /* 0x0000062000037945 */ /* 0x000fe20003800200 */
[----:B------:R-:W-:Y:S02]  /*33e0*/  SHF.R.U32.HI R29, RZ, 0x17, R0 ;  /* 0x00000017ff1d7819 */ /* 0x000fe40000011600 */
[----:B------:R-:W-:Y:S02]  /*33f0*/  LOP3.LUT R2, R2, 0xff, RZ, 0xc0, !PT ;  /* 0x000000ff02027812 */ /* 0x000fe400078ec0ff */
[----:B------:R-:W-:-:S03]  /*3400*/  LOP3.LUT R29, R29, 0xff, RZ, 0xc0, !PT ;  /* 0x000000ff1d1d7812 */ /* 0x000fc600078ec0ff */
[----:B------:R-:W-:Y:S01]  /*3410*/  VIADD R30, R2, 0xffffffff ;  /* 0xffffffff021e7836 */ /* 0x000fe20000000000 */
[----:B------:R-:W-:-:S04]  /*3420*/  IADD3 R28, PT, PT, R29, -0x1, RZ ;  /* 0xffffffff1d1c7810 */ /* 0x000fc80007ffe0ff */
[----:B------:R-:W-:-:S04]  /*3430*/  ISETP.GT.U32.AND P0, PT, R30, 0xfd, PT ;  /* 0x000000fd1e00780c */ /* 0x000fc80003f04070 */
[----:B------:R-:W-:-:S13]  /*3440*/  ISETP.GT.U32.OR P0, PT, R28, 0xfd, P0 ;  /* 0x000000fd1c00780c */ /* 0x000fda0000704470 */
[----:B------:R-:W-:Y:S01]  /*3450*/  @!P0 MOV R27, RZ ;  /* 0x000000ff001b8202 */ /* 0x000fe20000000f00 */
[----:B------:R-:W-:Y:S06]  /*3460*/  @!P0 BRA `(.L_x_92) ;  /* 0x00000000005c8947 */ /* 0x000fec0003800000 */
[----:B------:R-:W-:Y:S02]  /*3470*/  FSETP.GTU.FTZ.AND P0, PT, |R0|, +INF , PT ;  /* 0x7f8000000000780b */ /* 0x000fe40003f1c200 */
        /* <DEDUP_REMOVED lines=17> */
[----:B------:R-:W-:Y:S01]  /*3590*/  @P0 MOV R27, RZ ;  /* 0x000000ff001b0202 */ /* 0x000fe20000000f00 */
[----:B------:R-:W-:Y:S01]  /*35a0*/  @!P0 FFMA R0, R0, 1.84467440737095516160e+19, RZ ;  /* 0x5f80000000008823 */ /* 0x000fe200000000ff */
[----:B------:R-:W-:Y:S01]  /*35b0*/  @!P0 MOV R27, 0xffffffc0 ;  /* 0xffffffc0001b8802 */ /* 0x000fe20000000f00 */
[----:B------:R-:W-:-:S03]  /*35c0*/  @!P1 FFMA R3, R3, 1.84467440737095516160e+19, RZ ;  /* 0x5f80000003039823 */ /* 0x000fc600000000ff */
[----:B------:R-:W-:-:S07]  /*35d0*/  @!P1 IADD3 R27, PT, PT, R27, 0x40, RZ ;  /* 0x000000401b1b9810 */ /* 0x000fce0007ffe0ff */
.L_x_92:
[----:B------:R-:W-:Y:S01]  /*35e0*/  LEA R28, R2, 0xc0800000, 0x17 ;  /* 0xc0800000021c7811 */ /* 0x000fe200078eb8ff */
[----:B------:R-:W-:Y:S01]  /*35f0*/  BSSY.RECONVERGENT B4, `(.L_x_97) ;  /* 0x0000036000047945 */ /* 0x000fe20003800200 */
[----:B------:R-:W-:Y:S02]  /*3600*/  IADD3 R29, PT, PT, R29, -0x7f, RZ ;  /* 0xffffff811d1d7810 */ /* 0x000fe40007ffe0ff */
[----:B------:R-:W-:-:S03]  /*3610*/  IADD3 R30, PT, PT, -R28, R3, RZ ;  /* 0x000000031c1e7210 */ /* 0x000fc60007ffe1ff */
[C---:B------:R-:W-:Y:S01]  /*3620*/  IMAD R0, R29.reuse, -0x800000, R0 ;  /* 0xff8000001d007824 */ /* 0x040fe200078e0200 */
[----:B------:R0:W1:Y:S01]  /*3630*/  MUFU.RCP R28, R30 ;  /* 0x0000001e001c7308 */ /* 0x0000620000001000 */
[----:B------:R-:W-:Y:S01]  /*3640*/  FADD.FTZ R3, -R30, -RZ ;  /* 0x800000ff1e037221 */ /* 0x000fe20000010100 */
[----:B0-----:R-:W-:-:S04]  /*3650*/  IADD3 R30, PT, PT, R29, 0x7f, -R2 ;  /* 0x0000007f1d1e7810 */ /* 0x001fc80007ffe802 */
[----:B------:R-:W-:Y:S01]  /*3660*/  IADD3 R30, PT, PT, R30, R27, RZ ;  /* 0x0000001b1e1e7210 */ /* 0x000fe20007ffe0ff */
[----:B-1----:R-:W-:-:S04]  /*3670*/  FFMA R31, R28, R3, 1 ;  /* 0x3f8000001c1f7423 */ /* 0x002fc80000000003 */
        /* <DEDUP_REMOVED lines=8> */
[----:B------:R-:W-:-:S05]  /*3700*/  IMAD.IADD R2, R2, 0x1, R30 ;  /* 0x0000000102027824 */ /* 0x000fca00078e021e */
[----:B------:R-:W-:-:S04]  /*3710*/  IADD3 R27, PT, PT, R2, -0x1, RZ ;  /* 0xffffffff021b7810 */ /* 0x000fc80007ffe0ff */
        /* <DEDUP_REMOVED lines=10> */
[C---:B------:R-:W-:Y:S02]  /*37c0*/  ISETP.NE.AND P4, PT, R2.reuse, RZ, PT ;  /* 0x000000ff0200720c */ /* 0x040fe40003f85270 */
[----:B------:R-:W-:Y:S02]  /*37d0*/  ISETP.NE.AND P1, PT, R2, RZ, PT ;  /* 0x000000ff0200720c */ /* 0x000fe40003f25270 */
[----:B------:R-:W-:Y:S01]  /*37e0*/  LOP3.LUT R29, R27, 0x7fffff, RZ, 0xc0, !PT ;  /* 0x007fffff1b1d7812 */ /* 0x000fe200078ec0ff */
[CCC-:B------:R-:W-:Y:S01]  /*37f0*/  FFMA.RP R27, R28.reuse, R0.reuse, R31.reuse ;  /* 0x000000001c1b7223 */ /* 0x1c0fe2000000801f */
[----:B------:R-:W-:Y:S01]  /*3800*/  FFMA.RM R0, R28, R0, R31 ;  /* 0x000000001c007223 */ /* 0x000fe2000000401f */
[----:B------:R-:W-:Y:S02]  /*3810*/  IADD3 R28, PT, PT, R2, 0x20, RZ ;  /* 0x00000020021c7810 */ /* 0x000fe40007ffe0ff */
[----:B------:R-:W-:-:S02]  /*3820*/  LOP3.LUT R29, R29, 0x800000, RZ, 0xfc, !PT ;  /* 0x008000001d1d7812 */ /* 0x000fc400078efcff */
[----:B------:R-:W-:Y:S02]  /*3830*/  IADD3 R2, PT, PT, -R2, RZ, RZ ;  /* 0x000000ff02027210 */ /* 0x000fe40007ffe1ff */
[----:B------:R-:W-:Y:S02]  /*3840*/  SHF.L.U32 R28, R29, R28, RZ ;  /* 0x0000001c1d1c7219 */ /* 0x000fe400000006ff */
[----:B------:R-:W-:Y:S02]  /*3850*/  FSETP.NEU.FTZ.AND P0, PT, R27, R0, PT ;  /* 0x000000001b00720b */ /* 0x000fe40003f1d000 */
[----:B------:R-:W-:Y:S02]  /*3860*/  SEL R0, R2, RZ, P4 ;  /* 0x000000ff02007207 */ /* 0x000fe40002000000 */
[----:B------:R-:W-:Y:S02]  /*3870*/  ISETP.NE.AND P1, PT, R28, RZ, P1 ;  /* 0x000000ff1c00720c */ /* 0x000fe40000f25270 */
[----:B------:R-:W-:-:S02]  /*3880*/  SHF.R.U32.HI R0, RZ, R0, R29 ;  /* 0x00000000ff007219 */ /* 0x000fc4000001161d */
[----:B------:R-:W-:Y:S02]  /*3890*/  PLOP3.LUT P0, PT, P0, P1, PT, 0xf8, 0x8f ;  /* 0x00000000008f781c */ /* 0x000fe40000703f70 */
[----:B------:R-:W-:Y:S02]  /*38a0*/  SHF.R.U32.HI R27, RZ, 0x1, R0 ;  /* 0x00000001ff1b7819 */ /* 0x000fe40000011600 */
[----:B------:R-:W-:-:S04]  /*38b0*/  SEL R2, RZ, 0x1, !P0 ;  /* 0x00000001ff027807 */ /* 0x000fc80004000000 */
[----:B------:R-:W-:-:S04]  /*38c0*/  LOP3.LUT R29, R2, 0x1, R27, 0xf8, !PT ;  /* 0x00000001021d7812 */ /* 0x000fc800078ef81b */
[----:B------:R-:W-:-:S04]  /*38d0*/  LOP3.LUT R0, R29, R0, RZ, 0xc0, !PT ;  /* 0x000000001d007212 */ /* 0x000fc800078ec0ff */
[----:B------:R-:W-:-:S04]  /*38e0*/  IADD3 R0, PT, PT, R27, R0, RZ ;  /* 0x000000001b007210 */ /* 0x000fc80007ffe0ff */
[----:B------:R-:W-:Y:S01]  /*38f0*/  LOP3.LUT R3, R0, R3, RZ, 0xfc, !PT ;  /* 0x0000000300037212 */ /* 0x000fe200078efcff */
[----:B------:R-:W-:Y:S06]  /*3900*/  BRA `(.L_x_100) ;  /* 0x0000000000107947 */ /* 0x000fec0003800000 */
.L_x_99:
[----:B------:R-:W-:-:S04]  /*3910*/  LOP3.LUT R3, R3, 0x80000000, RZ, 0xc0, !PT ;  /* 0x8000000003037812 */ /* 0x000fc800078ec0ff */
[----:B------:R-:W-:Y:S01]  /*3920*/  LOP3.LUT R3, R3, 0x7f800000, RZ, 0xfc, !PT ;  /* 0x7f80000003037812 */ /* 0x000fe200078efcff */
[----:B------:R-:W-:Y:S06]  /*3930*/  BRA `(.L_x_100) ;  /* 0x0000000000047947 */ /* 0x000fec0003800000 */
.L_x_98:
[----:B------:R-:W-:-:S07]  /*3940*/  LEA R3, R30, R3, 0x17 ;  /* 0x000000031e037211 */ /* 0x000fce00078eb8ff */
.L_x_100:
[----:B------:R-:W-:Y:S05]  /*3950*/  BSYNC.RECONVERGENT B4 ;  /* 0x0000000000047941 */ /* 0x000fea0003800200 */
.L_x_97:
[----:B------:R-:W-:Y:S05]  /*3960*/  BRA `(.L_x_101) ;  /* 0x0000000000207947 */ /* 0x000fea0003800000 */
.L_x_96:
[----:B------:R-:W-:-:S04]  /*3970*/  LOP3.LUT R3, R3, 0x80000000, R0, 0x48, !PT ;  /* 0x8000000003037812 */ /* 0x000fc800078e4800 */
[----:B------:R-:W-:Y:S01]  /*3980*/  LOP3.LUT R3, R3, 0x7f800000, RZ, 0xfc, !PT ;  /* 0x7f80000003037812 */ /* 0x000fe200078efcff */
[----:B------:R-:W-:Y:S06]  /*3990*/  BRA `(.L_x_101) ;  /* 0x0000000000147947 */ /* 0x000fec0003800000 */
.L_x_95:
[----:B------:R-:W-:Y:S01]  /*39a0*/  LOP3.LUT R3, R3, 0x80000000, R0, 0x48, !PT ;  /* 0x8000000003037812 */ /* 0x000fe200078e4800 */
[----:B------:R-:W-:Y:S06]  /*39b0*/  BRA `(.L_x_101) ;  /* 0x00000000000c7947 */ /* 0x000fec0003800000 */
.L_x_94:
[----:B------:R-:W0:Y:S01]  /*39c0*/  MUFU.RSQ R3, -QNAN ;  /* 0xffc0000000037908 */ /* 0x000e220000001400 */
[----:B------:R-:W-:Y:S05]  /*39d0*/  BRA `(.L_x_101) ;  /* 0x0000000000047947 */ /* 0x000fea0003800000 */
.L_x_93:
[----:B------:R-:W-:-:S07]  /*39e0*/  FADD.FTZ R3, R0, R3 ;  /* 0x0000000300037221 */ /* 0x000fce0000010000 */
.L_x_101:
[----:B------:R-:W-:Y:S05]  /*39f0*/  BSYNC.RECONVERGENT B3 ;  /* 0x0000000000037941 */ /* 0x000fea0003800200 */
.L_x_91:
[----:B0-----:R-:W-:Y:S01]  /*3a00*/  MOV R27, R3 ;  /* 0x00000003001b7202 */ /* 0x001fe20000000f00 */
[----:B------:R-:W-:Y:S01]  /*3a10*/  HFMA2 R3, -RZ, RZ, 0, 0 ;  /* 0x00000000ff037431 */ /* 0x000fe200000001ff */
[----:B------:R-:W-:-:S04]  /*3a20*/  MOV R2, R26 ;  /* 0x0000001a00027202 */ /* 0x000fc80000000f00 */
[----:B------:R-:W-:Y:S05]  /*3a30*/  RET.REL.NODEC R2 `(_Z26online_softmax_warp_reducePKfPfii) ;  /* 0xffffffc402707950 */ /* 0x000fea0003c3ffff */
.L_x_102:
        /* <DEDUP_REMOVED lines=12> */
.L_x_171:


//--------------------- .text._Z19softmax_warp_reducePKfPfii --------------------------
	.section	.text._Z19softmax_warp_reducePKfPfii,"ax",@progbits
	.align	128
        .global         _Z19softmax_warp_reducePKfPfii
        .type           _Z19softmax_warp_reducePKfPfii,@function
        .size           _Z19softmax_warp_reducePKfPfii,(.L_x_172 - _Z19softmax_warp_reducePKfPfii)
        .other          _Z19softmax_warp_reducePKfPfii,@"STO_CUDA_ENTRY STV_DEFAULT"
_Z19softmax_warp_reducePKfPfii:
.text._Z19softmax_warp_reducePKfPfii:
        /* <DEDUP_REMOVED lines=11> */
[----:B------:R-:W0:Y:S01]  /*00b0*/  LDC.64 R14, c[0x0][0x380] ;  /* 0x0000e000ff0e7b82 */ /* 0x000e220000000a00 */
[----:B------:R-:W1:Y:S01]  /*00c0*/  LDCU UR4, c[0x0][0x394] ;  /* 0x00007280ff0477ac */ /* 0x000e620008000800 */
[----:B------:R-:W-:-:S04]  /*00d0*/  LOP3.LUT R11, R11, 0x1f, RZ, 0xc0, !PT ;  /* 0x0000001f0b0b7812 */ /* 0x000fc800078ec0ff */
[----:B------:R-:W-:-:S04]  /*00e0*/  LOP3.LUT R12, RZ, R11, RZ, 0x33, !PT ;  /* 0x0000000bff0c7212 */ /* 0x000fc800078e33ff */
[----:B-1----:R-:W-:Y:S01]  /*00f0*/  IADD3 R12, PT, PT, R12, UR4, RZ ;  /* 0x000000040c0c7c10 */ /* 0x002fe2000fffe0ff */
[----:B------:R-:W1:Y:S03]  /*0100*/  LDCU.64 UR4, c[0x0][0x358] ;  /* 0x00006b00ff0477ac */ /* 0x000e660008000a00 */
[----:B------:R-:W-:Y:S01]  /*0110*/  LEA.HI R17, R12, 0x1, RZ, 0x1b ;  /* 0x000000010c117811 */ /* 0x000fe200078fd8ff */
[----:B0-----:R-:W-:-:S03]  /*0120*/  IMAD.WIDE.U32 R14, R11, 0x4, R14 ;  /* 0x000000040b0e7825 */ /* 0x001fc600078e000e */
[C---:B------:R-:W-:Y:S02]  /*0130*/  LOP3.LUT R21, R17.reuse, 0xf, RZ, 0xc0, !PT ;  /* 0x0000000f11157812 */ /* 0x040fe400078ec0ff */
[----:B------:R-:W-:Y:S02]  /*0140*/  IADD3 R13, P0, PT, R14, 0x400, RZ ;  /* 0x000004000e0d7810 */ /* 0x000fe40007f1e0ff */
[C---:B------:R-:W-:Y:S02]  /*0150*/  LOP3.LUT R16, R17.reuse, 0xffffff0, RZ, 0xc0, !PT ;  /* 0x0ffffff011107812 */ /* 0x040fe400078ec0ff */
[----:B------:R-:W-:Y:S02]  /*0160*/  IADD3.X R14, PT, PT, RZ, R15, RZ, P0, !PT ;  /* 0x0000000fff0e7210 */ /* 0x000fe400007fe4ff */
[----:B------:R-:W-:Y:S02]  /*0170*/  LOP3.LUT R22, R17, 0x7, RZ, 0xc0, !PT ;  /* 0x0000000711167812 */ /* 0x000fe400078ec0ff */
[----:B------:R-:W-:-:S02]  /*0180*/  MOV R15, R0 ;  /* 0x00000000000f7202 */ /* 0x000fc40000000f00 */
[----:B------:R-:W-:Y:S02]  /*0190*/  LOP3.LUT R17, R17, 0x3, RZ, 0xc0, !PT ;  /* 0x0000000311117812 */ /* 0x000fe400078ec0ff */
[----:B------:R-:W-:Y:S02]  /*01a0*/  IADD3 R23, PT, PT, R21, -0x1, RZ ;  /* 0xffffffff15177810 */ /* 0x000fe40007ffe0ff */
[----:B-1----:R-:W-:-:S07]  /*01b0*/  IADD3 R18, PT, PT, -R16, RZ, RZ ;  /* 0x000000ff10127210 */ /* 0x002fce0007ffe1ff */
.L_x_142:
[----:B0-----:R-:W0:Y:S01]  /*01c0*/  LDCU.64 UR6, c[0x0][0x390] ;  /* 0x00007200ff0677ac */ /* 0x001e220008000a00 */
[----:B-1----:R-:W1:Y:S01]  /*01d0*/  LDC.64 R4, c[0x0][0x380] ;  /* 0x0000e000ff047b82 */ /* 0x002e620000000a00 */
[----:B------:R-:W-:Y:S01]  /*01e0*/  BSSY.RECONVERGENT B0, `(.L_x_103) ;  /* 0x0000062000007945 */ /* 0x000fe20003800200 */
[----:B------:R-:W-:Y:S01]  /*01f0*/  HFMA2 R0, -RZ, RZ, 7.62939453125e-06, 0 ;  /* 0x00800000ff007431 */ /* 0x000fe200000001ff */
        /* <DEDUP_REMOVED lines=8> */
[----:B------:R-:W-:Y:S02]  /*0280*/  ISETP.NE.AND P1, PT, R21, RZ, PT ;  /* 0x000000ff1500720c */ /* 0x000fe40003f25270 */
[----:B------:R-:W-:Y:S02]  /*0290*/  MOV R0, 0x800000 ;  /* 0x0080000000007802 */ /* 0x000fe40000000f00 */
[----:B------:R-:W-:-:S07]  /*02a0*/  MOV R7, R11 ;  /* 0x0000000b00077202 */ /* 0x000fce0000000f00 */
[----:B------:R-:W-:Y:S05]  /*02b0*/  @!P0 BRA `(.L_x_106) ;  /* 0x0000000000948947 */ /* 0x000fea0003800000 */
[C---:B------:R-:W-:Y:S01]  /*02c0*/  LEA R9, P0, R20.reuse, R13, 0x2 ;  /* 0x0000000d14097211 */ /* 0x040fe200078010ff */
[----:B------:R-:W-:Y:S01]  /*02d0*/  IMAD.MOV.U32 R0, RZ, RZ, 0x800000 ;  /* 0x00800000ff007424 */ /* 0x000fe200078e00ff */
[----:B------:R-:W-:Y:S02]  /*02e0*/  MOV R8, R18 ;  /* 0x0000001200087202 */ /* 0x000fe40000000f00 */
[----:B------:R-:W-:Y:S02]  /*02f0*/  MOV R7, R11 ;  /* 0x0000000b00077202 */ /* 0x000fe40000000f00 */
[----:B------:R-:W-:-:S07]  /*0300*/  LEA.HI.X R24, R20, R14, RZ, 0x2, P0 ;  /* 0x0000000e14187211 */ /* 0x000fce00000f14ff */
.L_x_107:
[----:B------:R-:W-:Y:S02]  /*0310*/  MOV R2, R9 ;  /* 0x0000000900027202 */ /* 0x000fe40000000f00 */
[----:B------:R-:W-:-:S05]  /*0320*/  MOV R3, R24 ;  /* 0x0000001800037202 */ /* 0x000fca0000000f00 */
[----:B------:R-:W2:Y:S04]  /*0330*/  LDG.E.CONSTANT R29, desc[UR4][R2.64+-0x400] ;  /* 0xfffc0004021d7981 */ /* 0x000ea8000c1e9900 */
[----:B------:R-:W2:Y:S04]  /*0340*/  LDG.E.CONSTANT R30, desc[UR4][R2.64+-0x380] ;  /* 0xfffc8004021e7981 */ /* 0x000ea8000c1e9900 */
[----:B------:R-:W3:Y:S04]  /*0350*/  LDG.E.CONSTANT R33, desc[UR4][R2.64+-0x300] ;  /* 0xfffd000402217981 */ /* 0x000ee8000c1e9900 */
[----:B------:R-:W3:Y:S04]  /*0360*/  LDG.E.CONSTANT R34, desc[UR4][R2.64+-0x280] ;  /* 0xfffd800402227981 */ /* 0x000ee8000c1e9900 */
[----:B------:R-:W4:Y:S04]  /*0370*/  LDG.E.CONSTANT R27, desc[UR4][R2.64+-0x200] ;  /* 0xfffe0004021b7981 */ /* 0x000f28000c1e9900 */
[----:B------:R-:W4:Y:S04]  /*0380*/  LDG.E.CONSTANT R28, desc[UR4][R2.64+-0x180] ;  /* 0xfffe8004021c7981 */ /* 0x000f28000c1e9900 */
[----:B------:R-:W5:Y:S04]  /*0390*/  LDG.E.CONSTANT R25, desc[UR4][R2.64+-0x100] ;  /* 0xffff000402197981 */ /* 0x000f68000c1e9900 */
[----:B------:R-:W5:Y:S04]  /*03a0*/  LDG.E.CONSTANT R26, desc[UR4][R2.64+-0x80] ;  /* 0xffff8004021a7981 */ /* 0x000f68000c1e9900 */
[----:B------:R-:W5:Y:S04]  /*03b0*/  LDG.E.CONSTANT R19, desc[UR4][R2.64] ;  /* 0x0000000402137981 */ /* 0x000f68000c1e9900 */
[----:B------:R-:W5:Y:S04]  /*03c0*/  LDG.E.CONSTANT R24, desc[UR4][R2.64+0x80] ;  /* 0x0000800402187981 */ /* 0x000f68000c1e9900 */
[----:B------:R-:W5:Y:S04]  /*03d0*/  LDG.E.CONSTANT R9, desc[UR4][R2.64+0x100] ;  /* 0x0001000402097981 */ /* 0x000f68000c1e9900 */
[----:B------:R-:W5:Y:S04]  /*03e0*/  LDG.E.CONSTANT R6, desc[UR4][R2.64+0x180] ;  /* 0x0001800402067981 */ /* 0x000f68000c1e9900 */
[----:B------:R-:W5:Y:S01]  /*03f0*/  LDG.E.CONSTANT R31, desc[UR4][R2.64+0x300] ;  /* 0x00030004021f7981 */ /* 0x000f62000c1e9900 */
[----:B--2---:R-:W-:-:S03]  /*0400*/  FMNMX3 R32, R29, R0, R30, !PT ;  /* 0x000000001d207276 */ /* 0x004fc6000780001e */
[----:B------:R-:W2:Y:S04]  /*0410*/  LDG.E.CONSTANT R30, desc[UR4][R2.64+0x200] ;  /* 0x00020004021e7981 */ /* 0x000ea8000c1e9900 */
[----:B------:R-:W2:Y:S04]  /*0420*/  LDG.E.CONSTANT R29, desc[UR4][R2.64+0x280] ;  /* 0x00028004021d7981 */ /* 0x000ea8000c1e9900 */
[----:B------:R-:W2:Y:S01]  /*0430*/  LDG.E.CONSTANT R0, desc[UR4][R2.64+0x380] ;  /* 0x0003800402007981 */ /* 0x000ea2000c1e9900 */
[----:B---3--:R-:W-:Y:S02]  /*0440*/  FMNMX3 R32, R33, R32, R34, !PT ;  /* 0x0000002021207276 */ /* 0x008fe40007800022 */
[----:B------:R-:W-:-:S02]  /*0450*/  IADD3 R8, PT, PT, R8, 0x10, RZ ;  /* 0x0000001008087810 */ /* 0x000fc40007ffe0ff */
[----:B----4-:R-:W-:Y:S02]  /*0460*/  FMNMX3 R27, R27, R32, R28, !PT ;  /* 0x000000201b1b7276 */ /* 0x010fe4000780001c */
[----:B------:R-:W-:Y:S02]  /*0470*/  ISETP.NE.AND P0, PT, R8, RZ, PT ;  /* 0x000000ff0800720c */ /* 0x000fe40003f05270 */
[----:B-----5:R-:W-:-:S04]  /*0480*/  FMNMX3 R25, R25, R27, R26, !PT ;  /* 0x0000001b19197276 */ /* 0x020fc8000780001a */
[----:B------:R-:W-:-:S04]  /*0490*/  FMNMX3 R19, R19, R25, R24, !PT ;  /* 0x0000001913137276 */ /* 0x000fc80007800018 */
[----:B------:R-:W-:Y:S02]  /*04a0*/  FMNMX3 R6, R9, R19, R6, !PT ;  /* 0x0000001309067276 */ /* 0x000fe40007800006 */
[----:B------:R-:W-:Y:S02]  /*04b0*/  IADD3 R9, P3, PT, R2, 0x800, RZ ;  /* 0x0000080002097810 */ /* 0x000fe40007f7e0ff */
[----:B------:R-:W-:Y:S02]  /*04c0*/  IADD3 R7, PT, PT, R7, 0x200, RZ ;  /* 0x0000020007077810 */ /* 0x000fe40007ffe0ff */
[----:B------:R-:W-:Y:S02]  /*04d0*/  IADD3.X R24, PT, PT, RZ, R3, RZ, P3, !PT ;  /* 0x00000003ff187210 */ /* 0x000fe40001ffe4ff */
[----:B--2---:R-:W-:-:S04]  /*04e0*/  FMNMX3 R6, R30, R6, R29, !PT ;  /* 0x000000061e067276 */ /* 0x004fc8000780001d */
[----:B------:R-:W-:Y:S01]  /*04f0*/  FMNMX3 R0, R31, R6, R0, !PT ;  /* 0x000000061f007276 */ /* 0x000fe20007800000 */
[----:B------:R-:W-:Y:S06]  /*0500*/  @P0 BRA `(.L_x_107) ;  /* 0xfffffffc00800947 */ /* 0x000fec000383ffff */
.L_x_106:
[----:B------:R-:W-:Y:S05]  /*0510*/  BSYNC.RECONVERGENT B1 ;  /* 0x0000000000017941 */ /* 0x000fea0003800200 */
.L_x_105:
[----:B------:R-:W-:Y:S05]  /*0520*/  @!P1 BRA `(.L_x_104) ;  /* 0x0000000000b49947 */ /* 0x000fea0003800000 */
[----:B------:R-:W-:Y:S01]  /*0530*/  ISETP.GE.U32.AND P0, PT, R23, 0x7, PT ;  /* 0x000000071700780c */ /* 0x000fe20003f06070 */
[----:B------:R-:W-:Y:S01]  /*0540*/  BSSY.RECONVERGENT B1, `(.L_x_108) ;  /* 0x0000011000017945 */ /* 0x000fe20003800200 */
[----:B------:R-:W-:-:S11]  /*0550*/  ISETP.NE.AND P1, PT, R22, RZ, PT ;  /* 0x000000ff1600720c */ /* 0x000fd60003f25270 */
[----:B------:R-:W-:Y:S05]  /*0560*/  @!P0 BRA `(.L_x_109) ;  /* 0x0000000000388947 */ /* 0x000fea0003800000 */
[----:B------:R-:W-:-:S05]  /*0570*/  IMAD.WIDE.U32 R2, R7, 0x4, R4 ;  /* 0x0000000407027825 */ /* 0x000fca00078e0004 */
[----:B------:R-:W2:Y:S04]  /*0580*/  LDG.E.CONSTANT R9, desc[UR4][R2.64] ;  /* 0x0000000402097981 */ /* 0x000ea8000c1e9900 */
[----:B------:R-:W2:Y:S04]  /*0590*/  LDG.E.CONSTANT R6, desc[UR4][R2.64+0x80] ;  /* 0x0000800402067981 */ /* 0x000ea8000c1e9900 */
[----:B------:R-:W3:Y:S04]  /*05a0*/  LDG.E.CONSTANT R19, desc[UR4][R2.64+0x100] ;  /* 0x0001000402137981 */ /* 0x000ee8000c1e9900 */
[----:B------:R-:W3:Y:S04]  /*05b0*/  LDG.E.CONSTANT R8, desc[UR4][R2.64+0x180] ;  /* 0x0001800402087981 */ /* 0x000ee8000c1e9900 */
[----:B------:R-:W4:Y:S04]  /*05c0*/  LDG.E.CONSTANT R25, desc[UR4][R2.64+0x200] ;  /* 0x0002000402197981 */ /* 0x000f28000c1e9900 */
[----:B------:R-:W4:Y:S04]  /*05d0*/  LDG.E.CONSTANT R24, desc[UR4][R2.64+0x280] ;  /* 0x0002800402187981 */ /* 0x000f28000c1e9900 */
[----:B------:R-:W5:Y:S04]  /*05e0*/  LDG.E.CONSTANT R27, desc[UR4][R2.64+0x300] ;  /* 0x00030004021b7981 */ /* 0x000f68000c1e9900 */
[----:B------:R-:W5:Y:S01]  /*05f0*/  LDG.E.CONSTANT R26, desc[UR4][R2.64+0x380] ;  /* 0x00038004021a7981 */ /* 0x000f62000c1e9900 */
[----:B------:R-:W-:Y:S01]  /*0600*/  VIADD R7, R7, 0x100 ;  /* 0x0000010007077836 */ /* 0x000fe20000000000 */
[----:B--2---:R-:W-:-:S04]  /*0610*/  FMNMX3 R6, R9, R0, R6, !PT ;  /* 0x0000000009067276 */ /* 0x004fc80007800006 */
[----:B---3--:R-:W-:-:S04]  /*0620*/  FMNMX3 R6, R19, R6, R8, !PT ;  /* 0x0000000613067276 */ /* 0x008fc80007800008 */
[----:B----4-:R-:W-:-:S04]  /*0630*/  FMNMX3 R6, R25, R6, R24, !PT ;  /* 0x0000000619067276 */ /* 0x010fc80007800018 */
[----:B-----5:R-:W-:-:S07]  /*0640*/  FMNMX3 R0, R27, R6, R26, !PT ;  /* 0x000000061b007276 */ /* 0x020fce000780001a */
.L_x_109:
[----:B------:R-:W-:Y:S05]  /*0650*/  BSYNC.RECONVERGENT B1 ;  /* 0x0000000000017941 */ /* 0x000fea0003800200 */
.L_x_108:
        /* <DEDUP_REMOVED lines=8> */
[----:B------:R-:W2:Y:S04]  /*06e0*/  LDG.E.CONSTANT R6, desc[UR4][R2.64+0x80] ;  /* 0x0000800402067981 */ /* 0x000ea8000c1e9900 */
[----:B------:R-:W3:Y:S04]  /*06f0*/  LDG.E.CONSTANT R19, desc[UR4][R2.64+0x100] ;  /* 0x0001000402137981 */ /* 0x000ee8000c1e9900 */
[----:B------:R-:W3:Y:S01]  /*0700*/  LDG.E.CONSTANT R8, desc[UR4][R2.64+0x180] ;  /* 0x0001800402087981 */ /* 0x000ee2000c1e9900 */
[----:B------:R-:W-:-:S02]  /*0710*/  IADD3 R7, PT, PT, R7, 0x80, RZ ;  /* 0x0000008007077810 */ /* 0x000fc40007ffe0ff */
[----:B--2---:R-:W-:-:S04]  /*0720*/  FMNMX3 R0, R9, R0, R6, !PT ;  /* 0x0000000009007276 */ /* 0x004fc80007800006 */
[----:B---3--:R-:W-:-:S07]  /*0730*/  FMNMX3 R0, R19, R0, R8, !PT ;  /* 0x0000000013007276 */ /* 0x008fce0007800008 */
.L_x_111:
[----:B------:R-:W-:Y:S05]  /*0740*/  BSYNC.RECONVERGENT B1 ;  /* 0x0000000000017941 */ /* 0x000fea0003800200 */
.L_x_110:
[----:B------:R-:W-:Y:S05]  /*0750*/  @!P1 BRA `(.L_x_104) ;  /* 0x0000000000289947 */ /* 0x000fea0003800000 */
[----:B------:R-:W-:-:S05]  /*0760*/  IMAD.WIDE.U32 R2, R7, 0x4, R4 ;  /* 0x0000000407027825 */ /* 0x000fca00078e0004 */
[----:B------:R-:W2:Y:S01]  /*0770*/  LDG.E.CONSTANT R7, desc[UR4][R2.64] ;  /* 0x0000000402077981 */ /* 0x000ea2000c1e9900 */
[----:B------:R-:W-:Y:S02]  /*0780*/  ISETP.NE.AND P0, PT, R17, 0x1, PT ;  /* 0x000000011100780c */ /* 0x000fe40003f05270 */
[----:B--2---:R-:W-:-:S11]  /*0790*/  FMNMX R0, R0, R7, !PT ;  /* 0x0000000700007209 */ /* 0x004fd60007800000 */
[----:B------:R-:W-:Y:S05]  /*07a0*/  @!P0 BRA `(.L_x_104) ;  /* 0x0000000000148947 */ /* 0x000fea0003800000 */
[----:B------:R-:W-:Y:S01]  /*07b0*/  ISETP.NE.AND P0, PT, R17, 0x2, PT ;  /* 0x000000021100780c */ /* 0x000fe20003f05270 */
[----:B------:R-:W2:-:S12]  /*07c0*/  LDG.E.CONSTANT R7, desc[UR4][R2.64+0x80] ;  /* 0x0000800402077981 */ /* 0x000e98000c1e9900 */
[----:B------:R-:W3:Y:S01]  /*07d0*/  @P0 LDG.E.CONSTANT R9, desc[UR4][R2.64+0x100] ;  /* 0x0001000402090981 */ /* 0x000ee2000c1e9900 */
[----:B--2---:R-:W-:-:S04]  /*07e0*/  FMNMX R0, R0, R7, !PT ;  /* 0x0000000700007209 */ /* 0x004fc80007800000 */
[----:B---3--:R-:W-:-:S07]  /*07f0*/  @P0 FMNMX R0, R0, R9, !PT ;  /* 0x0000000900000209 */ /* 0x008fce0007800000 */
.L_x_104:
[----:B------:R-:W-:Y:S05]  /*0800*/  BSYNC.RECONVERGENT B0 ;  /* 0x0000000000007941 */ /* 0x000fea0003800200 */
.L_x_103:
[----:B------:R-:W0:Y:S02]  /*0810*/  LDCU UR6, c[0x0][0x394] ;  /* 0x00007280ff0677ac */ /* 0x000e240008000800 */
[----:B0-----:R-:W-:Y:S01]  /*0820*/  ISETP.GE.U32.AND P0, PT, R11, UR6, PT ;  /* 0x000000060b007c0c */ /* 0x001fe2000bf06070 */
[----:B------:R-:W-:-:S03]  /*0830*/  UMOV UR6, 0xffffffff ;  /* 0xffffffff00067882 */ /* 0x000fc60000000000 */
[----:B------:R-:W-:Y:S09]  /*0840*/  BRA.DIV UR6, `(.L_x_112) ;  /* 0x0000001e06f47947 */ /* 0x000ff2000b800000 */
        /* <DEDUP_REMOVED lines=8> */
[----:B------:R0:W1:Y:S02]  /*08d0*/  SHFL.BFLY PT, R19, R6, 0x1, 0x1f ;  /* 0x0c201f0006137f89 */ /* 0x00006400000e0000 */
.L_x_149:
[----:B------:R-:W-:Y:S01]  /*08e0*/  BSSY.RECONVERGENT B0, `(.L_x_113) ;  /* 0x0000122000007945 */ /* 0x000fe20003800200 */
[----:B------:R-:W-:Y:S01]  /*08f0*/  HFMA2 R8, -RZ, RZ, 0, 0 ;  /* 0x00000000ff087431 */ /* 0x000fe200000001ff */
[----:B-1----:R-:W-:Y:S02]  /*0900*/  FMNMX R19, R6, R19, !PT ;  /* 0x0000001306137209 */ /* 0x002fe40007800000 */
[----:B------:R-:W-:Y:S05]  /*0910*/  @P0 BRA `(.L_x_114) ;  /* 0x0000001000780947 */ /* 0x000fea0003800000 */
[----:B------:R-:W-:Y:S01]  /*0920*/  ISETP.GE.U32.AND P1, PT, R12, 0x1e0, PT ;  /* 0x000001e00c00780c */ /* 0x000fe20003f26070 */
[----:B------:R-:W-:Y:S01]  /*0930*/  BSSY.RECONVERGENT B1, `(.L_x_115) ;  /* 0x000008c000017945 */ /* 0x000fe20003800200 */
[----:B------:R-:W-:Y:S02]  /*0940*/  ISETP.NE.AND P0, PT, R21, RZ, PT ;  /* 0x000000ff1500720c */ /* 0x000fe40003f05270 */
[----:B------:R-:W-:Y:S02]  /*0950*/  MOV R8, RZ ;  /* 0x000000ff00087202 */ /* 0x000fe40000000f00 */
[----:B------:R-:W-:-:S07]  /*0960*/  MOV R7, R11 ;  /* 0x0000000b00077202 */ /* 0x000fce0000000f00 */
[----:B------:R-:W-:Y:S05]  /*0970*/  @!P1 BRA `(.L_x_116) ;  /* 0x00000008001c9947 */ /* 0x000fea0003800000 */
[----:B------:R-:W-:Y:S02]  /*0980*/  CS2R R8, SRZ ;  /* 0x0000000000087805 */ /* 0x000fe4000001ff00 */
[----:B------:R-:W-:-:S07]  /*0990*/  MOV R7, R11 ;  /* 0x0000000b00077202 */ /* 0x000fce0000000f00 */
.L_x_117:
[----:B------:R-:W-:-:S05]  /*09a0*/  IMAD.WIDE.U32 R2, R7, 0x4, R4 ;  /* 0x0000000407027825 */ /* 0x000fca00078e0004 */
[----:B------:R-:W2:Y:S04]  /*09b0*/  LDG.E.CONSTANT R0, desc[UR4][R2.64] ;  /* 0x0000000402007981 */ /* 0x000ea8000c1e9900 */
[----:B0-----:R-:W3:Y:S04]  /*09c0*/  LDG.E.CONSTANT R6, desc[UR4][R2.64+0x80] ;  /* 0x0000800402067981 */ /* 0x001ee8000c1e9900 */
[----:B------:R-:W4:Y:S04]  /*09d0*/  LDG.E.CONSTANT R29, desc[UR4][R2.64+0x100] ;  /* 0x00010004021d7981 */ /* 0x000f28000c1e9900 */
[----:B------:R-:W5:Y:S04]  /*09e0*/  LDG.E.CONSTANT R31, desc[UR4][R2.64+0x180] ;  /* 0x00018004021f7981 */ /* 0x000f68000c1e9900 */
[----:B------:R-:W5:Y:S04]  /*09f0*/  LDG.E.CONSTANT R27, desc[UR4][R2.64+0x200] ;  /* 0x00020004021b7981 */ /* 0x000f68000c1e9900 */
[----:B------:R-:W5:Y:S04]  /*0a00*/  LDG.E.CONSTANT R25, desc[UR4][R2.64+0x280] ;  /* 0x0002800402197981 */ /* 0x000f68000c1e9900 */
[----:B------:R-:W5:Y:S04]  /*0a10*/  LDG.E.CONSTANT R36, desc[UR4][R2.64+0x300] ;  /* 0x0003000402247981 */ /* 0x000f68000c1e9900 */
[----:B------:R-:W5:Y:S04]  /*0a20*/  LDG.E.CONSTANT R34, desc[UR4][R2.64+0x380] ;  /* 0x0003800402227981 */ /* 0x000f68000c1e9900 */
[----:B------:R-:W5:Y:S04]  /*0a30*/  LDG.E.CONSTANT R32, desc[UR4][R2.64+0x400] ;  /* 0x0004000402207981 */ /* 0x000f68000c1e9900 */
[----:B------:R-:W5:Y:S04]  /*0a40*/  LDG.E.CONSTANT R28, desc[UR4][R2.64+0x480] ;  /* 0x00048004021c7981 */ /* 0x000f68000c1e9900 */
[----:B------:R-:W5:Y:S01]  /*0a50*/  LDG.E.CONSTANT R26, desc[UR4][R2.64+0x500] ;  /* 0x00050004021a7981 */ /* 0x000f62000c1e9900 */
[----:B--2---:R-:W-:-:S04]  /*0a60*/  FADD R0, -R19, R0 ;  /* 0x0000000013007221 */ /* 0x004fc80000000100 */
[----:B------:R-:W-:Y:S01]  /*0a70*/  FMUL R24, R0, 1.4426950216293334961 ;  /* 0x3fb8aa3b00187820 */ /* 0x000fe20000400000 */
[----:B---3--:R-:W-:Y:S01]  /*0a80*/  FADD R6, -R19, R6 ;  /* 0x0000000613067221 */ /* 0x008fe20000000100 */
[----:B------:R-:W2:Y:S03]  /*0a90*/  LDG.E.CONSTANT R0, desc[UR4][R2.64+0x600] ;  /* 0x0006000402007981 */ /* 0x000ea6000c1e9900 */
[----:B------:R-:W-:Y:S01]  /*0aa0*/  FSETP.GEU.AND P1, PT, R24, -126, PT ;  /* 0xc2fc00001800780b */ /* 0x000fe20003f2e000 */
[----:B------:R-:W-:Y:S02]  /*0ab0*/  FMUL R35, R6, 1.4426950216293334961 ;  /* 0x3fb8aa3b06237820 */ /* 0x000fe40000400000 */
[----:B------:R-:W3:Y:S03]  /*0ac0*/  LDG.E.CONSTANT R6, desc[UR4][R2.64+0x580] ;  /* 0x0005800402067981 */ /* 0x000ee6000c1e9900 */
[----:B------:R-:W-:-:S07]  /*0ad0*/  FSETP.GEU.AND P3, PT, R35, -126, PT ;  /* 0xc2fc00002300780b */ /* 0x000fce0003f6e000 */
[----:B------:R-:W-:-:S04]  /*0ae0*/  @!P1 FMUL R24, R24, 0.5 ;  /* 0x3f00000018189820 */ /* 0x000fc80000400000 */
[----:B------:R0:W1:Y:S02]  /*0af0*/  MUFU.EX2 R33, R24 ;  /* 0x0000001800217308 */ /* 0x0000640000000800 */
[----:B------:R-:W-:-:S06]  /*0b00*/  @!P3 FMUL R35, R35, 0.5 ;  /* 0x3f0000002323b820 */ /* 0x000fcc0000400000 */
[----:B------:R-:W4:Y:S01]  /*0b10*/  MUFU.EX2 R30, R35 ;  /* 0x00000023001e7308 */ /* 0x000f220000000800 */
[----:B0-----:R-:W3:Y:S01]  /*0b20*/  LDG.E.CONSTANT R24, desc[UR4][R2.64+0x700] ;  /* 0x0007000402187981 */ /* 0x001ee2000c1e9900 */
[----:B-1----:R-:W-:-:S04]  /*0b30*/  @!P1 FMUL R33, R33, R33 ;  /* 0x0000002121219220 */ /* 0x002fc80000400000 */
[----:B------:R-:W-:Y:S02]  /*0b40*/  FADD R33, R33, R8 ;  /* 0x0000000821217221 */ /* 0x000fe40000000000 */
[----:B------:R-:W3:Y:S01]  /*0b50*/  LDG.E.CONSTANT R8, desc[UR4][R2.64+0x680] ;  /* 0x0006800402087981 */ /* 0x000ee2000c1e9900 */
[----:B----4-:R-:W-:-:S04]  /*0b60*/  @!P3 FMUL R30, R30, R30 ;  /* 0x0000001e1e1eb220 */ /* 0x010fc80000400000 */
[----:B------:R-:W-:Y:S02]  /*0b70*/  FADD R33, R33, R30 ;  /* 0x0000001e21217221 */ /* 0x000fe40000000000 */
[----:B------:R0:W4:Y:S01]  /*0b80*/  LDG.E.CONSTANT R30, desc[UR4][R2.64+0x780] ;  /* 0x00078004021e7981 */ /* 0x000122000c1e9900 */
[C---:B------:R-:W-:Y:S01]  /*0b90*/  FADD R29, -R19.reuse, R29 ;  /* 0x0000001d131d7221 */ /* 0x040fe20000000100 */
[----:B-----5:R-:W-:-:S03]  /*0ba0*/  FADD R31, -R19, R31 ;  /* 0x0000001f131f7221 */ /* 0x020fc60000000100 */
[----:B------:R-:W-:Y:S01]  /*0bb0*/  FMUL R29, R29, 1.4426950216293334961 ;  /* 0x3fb8aa3b1d1d7820 */ /* 0x000fe20000400000 */
[----:B------:R-:W-:-:S04]  /*0bc0*/  FMUL R31, R31, 1.4426950216293334961 ;  /* 0x3fb8aa3b1f1f7820 */ /* 0x000fc80000400000 */
[----:B------:R-:W-:Y:S02]  /*0bd0*/  FSETP.GEU.AND P1, PT, R29, -126, PT ;  /* 0xc2fc00001d00780b */ /* 0x000fe40003f2e000 */
[----:B------:R-:W-:Y:S01]  /*0be0*/  FSETP.GEU.AND P5, PT, R31, -126, PT ;  /* 0xc2fc00001f00780b */ /* 0x000fe20003fae000 */
[----:B------:R-:W-:-:S04]  /*0bf0*/  FADD R27, -R19, R27 ;  /* 0x0000001b131b7221 */ /* 0x000fc80000000100 */
[----:B0-----:R-:W-:Y:S01]  /*0c00*/  FMUL R2, R27, 1.4426950216293334961 ;  /* 0x3fb8aa3b1b027820 */ /* 0x001fe20000400000 */
[----:B------:R-:W-:-:S05]  /*0c10*/  FADD R27, -R19, R25 ;  /* 0x00000019131b7221 */ /* 0x000fca0000000100 */
[----:B------:R-:W-:Y:S02]  /*0c20*/  @!P1 FMUL R29, R29, 0.5 ;  /* 0x3f0000001d1d9820 */ /* 0x000fe40000400000 */
[----:B------:R-:W-:Y:S02]  /*0c30*/  @!P5 FMUL R31, R31, 0.5 ;  /* 0x3f0000001f1fd820 */ /* 0x000fe40000400000 */
[----:B------:R0:W1:Y:S01]  /*0c40*/  MUFU.EX2 R35, R29 ;  /* 0x0000001d00237308 */ /* 0x0000620000000800 */
[----:B------:R-:W-:-:S07]  /*0c50*/  FSETP.GEU.AND P4, PT, R2, -126, PT ;  /* 0xc2fc00000200780b */ /* 0x000fce0003f8e000 */
[----:B------:R-:W5:Y:S01]  /*0c60*/  MUFU.EX2 R25, R31 ;  /* 0x0000001f00197308 */ /* 0x000f620000000800 */
[----:B0-----:R-:W-:-:S05]  /*0c70*/  FMUL R29, R27, 1.4426950216293334961 ;  /* 0x3fb8aa3b1b1d7820 */ /* 0x001fca0000400000 */
[----:B------:R-:W-:Y:S01]  /*0c80*/  FSETP.GEU.AND P3, PT, R29, -126, PT ;  /* 0xc2fc00001d00780b */ /* 0x000fe20003f6e000 */
[----:B------:R-:W-:Y:S01]  /*0c90*/  FADD R36, -R19, R36 ;  /* 0x0000002413247221 */ /* 0x000fe20000000100 */
[----:B------:R-:W-:Y:S01]  /*0ca0*/  @!P4 FMUL R2, R2, 0.5 ;  /* 0x3f0000000202c820 */ /* 0x000fe20000400000 */
[----:B-1----:R-:W-:Y:S02]  /*0cb0*/  @!P1 FMUL R35, R35, R35 ;  /* 0x0000002323239220 */ /* 0x002fe40000400000 */
[----:B------:R-:W-:Y:S01]  /*0cc0*/  FMUL R27, R36, 1.4426950216293334961 ;  /* 0x3fb8aa3b241b7820 */ /* 0x000fe20000400000 */
[----:B------:R-:W-:Y:S01]  /*0cd0*/  FADD R34, -R19, R34 ;  /* 0x0000002213227221 */ /* 0x000fe20000000100 */
[----:B------:R-:W-:Y:S01]  /*0ce0*/  FADD R3, R33, R35 ;  /* 0x0000002321037221 */ /* 0x000fe20000000000 */
[----:B------:R-:W0:Y:S01]  /*0cf0*/  MUFU.EX2 R2, R2 ;  /* 0x0000000200027308 */ /* 0x000e220000000800 */
[----:B-----5:R-:W-:-:S04]  /*0d00*/  @!P5 FMUL R25, R25, R25 ;  /* 0x000000191919d220 */ /* 0x020fc80000400000 */
[----:B------:R-:W-:Y:S01]  /*0d10*/  @!P3 FMUL R29, R29, 0.5 ;  /* 0x3f0000001d1db820 */ /* 0x000fe20000400000 */
[----:B------:R-:W-:Y:S01]  /*0d20*/  FSETP.GEU.AND P1, PT, R27, -126, PT ;  /* 0xc2fc00001b00780b */ /* 0x000fe20003f2e000 */
[----:B------:R-:W-:Y:S01]  /*0d30*/  FMUL R31, R34, 1.4426950216293334961 ;  /* 0x3fb8aa3b221f7820 */ /* 0x000fe20000400000 */
[----:B------:R-:W-:Y:S01]  /*0d40*/  FADD R3, R3, R25 ;  /* 0x0000001903037221 */ /* 0x000fe20000000000 */
[C---:B------:R-:W-:Y:S01]  /*0d50*/  FADD R32, -R19.reuse, R32 ;  /* 0x0000002013207221 */ /* 0x040fe20000000100 */
[----:B------:R1:W5:Y:S01]  /*0d60*/  MUFU.EX2 R25, R29 ;  /* 0x0000001d00197308 */ /* 0x0003620000000800 */
[----:B------:R-:W-:Y:S01]  /*0d70*/  FADD R28, -R19, R28 ;  /* 0x0000001c131c7221 */ /* 0x000fe20000000100 */
[----:B------:R-:W-:Y:S01]  /*0d80*/  FSETP.GEU.AND P6, PT, R31, -126, PT ;  /* 0xc2fc00001f00780b */ /* 0x000fe20003fce000 */
[----:B------:R-:W-:Y:S01]  /*0d90*/  FMUL R32, R32, 1.4426950216293334961 ;  /* 0x3fb8aa3b20207820 */ /* 0x000fe20000400000 */
[----:B------:R-:W-:Y:S01]  /*0da0*/  FADD R33, -R19, R26 ;  /* 0x0000001a13217221 */ /* 0x000fe20000000100 */
[----:B------:R-:W-:-:S03]  /*0db0*/  FMUL R28, R28, 1.4426950216293334961 ;  /* 0x3fb8aa3b1c1c7820 */ /* 0x000fc60000400000 */
[----:B------:R-:W-:Y:S01]  /*0dc0*/  FSETP.GEU.AND P5, PT, R32, -126, PT ;  /* 0xc2fc00002000780b */ /* 0x000fe20003fae000 */
[----:B------:R-:W-:Y:S01]  /*0dd0*/  @!P1 FMUL R27, R27, 0.5 ;  /* 0x3f0000001b1b9820 */ /* 0x000fe20000400000 */
[----:B0-----:R-:W-:Y:S01]  /*0de0*/  @!P4 FMUL R2, R2, R2 ;  /* 0x000000020202c220 */ /* 0x001fe20000400000 */
[----:B-1----:R-:W-:Y:S01]  /*0df0*/  FMUL R29, R33, 1.4426950216293334961 ;  /* 0x3fb8aa3b211d7820 */ /* 0x002fe20000400000 */
[----:B------:R-:W-:-:S03]  /*0e00*/  FSETP.GEU.AND P4, PT, R28, -126, PT ;  /* 0xc2fc00001c00780b */ /* 0x000fc60003f8e000 */
[----:B------:R-:W0:Y:S01]  /*0e10*/  MUFU.EX2 R27, R27 ;  /* 0x0000001b001b7308 */ /* 0x000e220000000800 */
[----:B------:R-:W-:Y:S01]  /*0e20*/  @!P6 FMUL R31, R31, 0.5 ;  /* 0x3f0000001f1fe820 */ /* 0x000fe20000400000 */
[----:B-----5:R-:W-:Y:S01]  /*0e30*/  @!P3 FMUL R25, R25, R25 ;  /* 0x000000191919b220 */ /* 0x020fe20000400000 */
[----:B------:R-:W-:-:S03]  /*0e40*/  FSETP.GEU.AND P3, PT, R29, -126, PT ;  /* 0xc2fc00001d00780b */ /* 0x000fc60003f6e000 */
[----:B------:R-:W-:Y:S02]  /*0e50*/  @!P5 FMUL R32, R32, 0.5 ;  /* 0x3f0000002020d820 */ /* 0x000fe40000400000 */
[----:B------:R-:W1:Y:S02]  /*0e60*/  MUFU.EX2 R26, R31 ;  /* 0x0000001f001a7308 */ /* 0x000e640000000800 */
[----:B------:R-:W-:-:S06]  /*0e70*/  @!P4 FMUL R28, R28, 0.5 ;  /* 0x3f0000001c1cc820 */ /* 0x000fcc0000400000 */
[----:B------:R-:W-:Y:S01]  /*0e80*/  @!P3 FMUL R29, R29, 0.5 ;  /* 0x3f0000001d1db820 */ /* 0x000fe20000400000 */
[----:B0-----:R-:W-:Y:S01]  /*0e90*/  @!P1 FMUL R27, R27, R27 ;  /* 0x0000001b1b1b9220 */ /* 0x001fe20000400000 */
[----:B-1----:R-:W-:Y:S01]  /*0ea0*/  @!P6 FMUL R26, R26, R26 ;  /* 0x0000001a1a1ae220 */ /* 0x002fe20000400000 */
[----:B------:R-:W-:Y:S02]  /*0eb0*/  IADD3 R9, PT, PT, R9, 0x10, RZ ;  /* 0x0000001009097810 */ /* 0x000fe40007ffe0ff */
[----:B------:R-:W-:Y:S01]  /*0ec0*/  IADD3 R7, PT, PT, R7, 0x200, RZ ;  /* 0x0000020007077810 */ /* 0x000fe20007ffe0ff */
[C---:B--2---:R-:W-:Y:S01]  /*0ed0*/  FADD R34, -R19.reuse, R0 ;  /* 0x0000000013227221 */ /* 0x044fe20000000100 */
[----:B---3--:R-:W-:Y:S02]  /*0ee0*/  FADD R33, -R19, R6 ;  /* 0x0000000613217221 */ /* 0x008fe40000000100 */
[----:B------:R-:W0:Y:S02]  /*0ef0*/  MUFU.EX2 R6, R32 ;  /* 0x0000002000067308 */ /* 0x000e240000000800 */
[----:B------:R-:W-:Y:S01]  /*0f00*/  FMUL R33, R33, 1.4426950216293334961 ;  /* 0x3fb8aa3b21217820 */ /* 0x000fe20000400000 */
[----:B------:R-:W-:-:S05]  /*0f10*/  FMUL R31, R34, 1.4426950216293334961 ;  /* 0x3fb8aa3b221f7820 */ /* 0x000fca0000400000 */
[----:B------:R-:W1:Y:S01]  /*0f20*/  MUFU.EX2 R0, R28 ;  /* 0x0000001c00007308 */ /* 0x000e620000000800 */
[----:B------:R-:W-:Y:S02]  /*0f30*/  FSETP.GEU.AND P1, PT, R33, -126, PT ;  /* 0xc2fc00002100780b */ /* 0x000fe40003f2e000 */
[----:B------:R-:W-:Y:S01]  /*0f40*/  FSETP.GEU.AND P6, PT, R31, -126, PT ;  /* 0xc2fc00001f00780b */ /* 0x000fe20003fce000 */
[----:B0-----:R-:W-:Y:S01]  /*0f50*/  @!P5 FMUL R6, R6, R6 ;  /* 0x000000060606d220 */ /* 0x001fe20000400000 */
[C---:B------:R-:W-:Y:S01]  /*0f60*/  FADD R24, -R19.reuse, R24 ;  /* 0x0000001813187221 */ /* 0x040fe20000000100 */
[----:B------:R-:W-:Y:S02]  /*0f70*/  FADD R34, -R19, R8 ;  /* 0x0000000813227221 */ /* 0x000fe40000000100 */
[----:B------:R-:W0:Y:S02]  /*0f80*/  MUFU.EX2 R8, R29 ;  /* 0x0000001d00087308 */ /* 0x000e240000000800 */
[----:B------:R-:W-:Y:S01]  /*0f90*/  FMUL R32, R34, 1.4426950216293334961 ;  /* 0x3fb8aa3b22207820 */ /* 0x000fe20000400000 */
[----:B------:R-:W-:Y:S01]  /*0fa0*/  FADD R34, R3, R2 ;  /* 0x0000000203227221 */ /* 0x000fe20000000000 */
[----:B------:R-:W-:Y:S01]  /*0fb0*/  FMUL R2, R24, 1.4426950216293334961 ;  /* 0x3fb8aa3b18027820 */ /* 0x000fe20000400000 */
[----:B----4-:R-:W-:-:S02]  /*0fc0*/  FADD R30, -R19, R30 ;  /* 0x0000001e131e7221 */ /* 0x010fc40000000100 */
[----:B------:R-:W-:Y:S01]  /*0fd0*/  FSETP.GEU.AND P5, PT, R32, -126, PT ;  /* 0xc2fc00002000780b */ /* 0x000fe20003fae000 */
[----:B------:R-:W-:Y:S01]  /*0fe0*/  @!P1 FMUL R33, R33, 0.5 ;  /* 0x3f00000021219820 */ /* 0x000fe20000400000 */
[----:B------:R-:W-:Y:S01]  /*0ff0*/  FADD R34, R34, R25 ;  /* 0x0000001922227221 */ /* 0x000fe20000000000 */
[----:B-1----:R-:W-:Y:S01]  /*1000*/  @!P4 FMUL R0, R0, R0 ;  /* 0x000000000000c220 */ /* 0x002fe20000400000 */
[----:B------:R-:W-:Y:S01]  /*1010*/  FMUL R30, R30, 1.4426950216293334961 ;  /* 0x3fb8aa3b1e1e7820 */ /* 0x000fe20000400000 */
[----:B------:R-:W-:Y:S01]  /*1020*/  FSETP.GEU.AND P4, PT, R2, -126, PT ;  /* 0xc2fc00000200780b */ /* 0x000fe20003f8e000 */
[----:B------:R-:W-:Y:S01]  /*1030*/  @!P6 FMUL R31, R31, 0.5 ;  /* 0x3f0000001f1fe820 */ /* 0x000fe20000400000 */
[----:B------:R-:W-:Y:S01]  /*1040*/  FADD R27, R34, R27 ;  /* 0x0000001b221b7221 */ /* 0x000fe20000000000 */
[----:B------:R-:W1:Y:S01]  /*1050*/  MUFU.EX2 R33, R33 ;  /* 0x0000002100217308 */ /* 0x000e620000000800 */
[----:B0-----:R-:W-:Y:S01]  /*1060*/  @!P3 FMUL R8, R8, R8 ;  /* 0x000000080808b220 */ /* 0x001fe20000400000 */
[----:B------:R-:W-:Y:S01]  /*1070*/  FSETP.GEU.AND P3, PT, R30, -126, PT ;  /* 0xc2fc00001e00780b */ /* 0x000fe20003f6e000 */
[----:B------:R-:W-:-:S02]  /*1080*/  FADD R27, R27, R26 ;  /* 0x0000001a1b1b7221 */ /* 0x000fc40000000000 */
[----:B------:R-:W-:-:S03]  /*1090*/  @!P5 FMUL R32, R32, 0.5 ;  /* 0x3f0000002020d820 */ /* 0x000fc60000400000 */
[----:B------:R-:W0:Y:S01]  /*10a0*/  MUFU.EX2 R31, R31 ;  /* 0x0000001f001f7308 */ /* 0x000e220000000800 */
[----:B------:R-:W-:Y:S01]  /*10b0*/  FADD R27, R27, R6 ;  /* 0x000000061b1b7221 */ /* 0x000fe20000000000 */
[----:B------:R-:W-:-:S03]  /*10c0*/  @!P4 FMUL R2, R2, 0.5 ;  /* 0x3f0000000202c820 */ /* 0x000fc60000400000 */
[----:B------:R-:W-:-:S03]  /*10d0*/  FADD R27, R27, R0 ;  /* 0x000000001b1b7221 */ /* 0x000fc60000000000 */
[----:B------:R-:W2:Y:S01]  /*10e0*/  MUFU.EX2 R3, R32 ;  /* 0x0000002000037308 */ /* 0x000ea20000000800 */
[----:B------:R-:W-:Y:S01]  /*10f0*/  @!P3 FMUL R30, R30, 0.5 ;  /* 0x3f0000001e1eb820 */ /* 0x000fe20000400000 */
[----:B------:R-:W-:Y:S01]  /*1100*/  FADD R8, R27, R8 ;  /* 0x000000081b087221 */ /* 0x000fe20000000000 */
[----:B-1----:R-:W-:-:S05]  /*1110*/  @!P1 FMUL R33, R33, R33 ;  /* 0x0000002121219220 */ /* 0x002fca0000400000 */
[----:B------:R-:W1:Y:S01]  /*1120*/  MUFU.EX2 R25, R2 ;  /* 0x0000000200197308 */ /* 0x000e620000000800 */
[----:B------:R-:W-:Y:S01]  /*1130*/  FADD R8, R8, R33 ;  /* 0x0000002108087221 */ /* 0x000fe20000000000 */
[----:B0-----:R-:W-:-:S06]  /*1140*/  @!P6 FMUL R31, R31, R31 ;  /* 0x0000001f1f1fe220 */ /* 0x001fcc0000400000 */
[----:B------:R-:W0:Y:S01]  /*1150*/  MUFU.EX2 R27, R30 ;  /* 0x0000001e001b7308 */ /* 0x000e220000000800 */
[----:B------:R-:W-:Y:S01]  /*1160*/  ISETP.NE.AND P1, PT, R9, R16, PT ;  /* 0x000000100900720c */ /* 0x000fe20003f25270 */
[----:B------:R-:W-:Y:S01]  /*1170*/  FADD R8, R8, R31 ;  /* 0x0000001f08087221 */ /* 0x000fe20000000000 */
[----:B--2---:R-:W-:-:S04]  /*1180*/  @!P5 FMUL R3, R3, R3 ;  /* 0x000000030303d220 */ /* 0x004fc80000400000 */
[----:B------:R-:W-:Y:S01]  /*1190*/  FADD R8, R8, R3 ;  /* 0x0000000308087221 */ /* 0x000fe20000000000 */
[----:B-1----:R-:W-:-:S04]  /*11a0*/  @!P4 FMUL R25, R25, R25 ;  /* 0x000000191919c220 */ /* 0x002fc80000400000 */
[----:B------:R-:W-:Y:S01]  /*11b0*/  FADD R8, R8, R25 ;  /* 0x0000001908087221 */ /* 0x000fe20000000000 */
[----:B0-----:R-:W-:-:S04]  /*11c0*/  @!P3 FMUL R27, R27, R27 ;  /* 0x0000001b1b1bb220 */ /* 0x001fc80000400000 */
[----:B------:R-:W-:Y:S01]  /*11d0*/  FADD R8, R8, R27 ;  /* 0x0000001b08087221 */ /* 0x000fe20000000000 */
[----:B------:R-:W-:Y:S06]  /*11e0*/  @P1 BRA `(.L_x_117) ;  /* 0xfffffff400ec1947 */ /* 0x000fec000383ffff */
.L_x_116:
[----:B------:R-:W-:Y:S05]  /*11f0*/  BSYNC.RECONVERGENT B1 ;  /* 0x0000000000017941 */ /* 0x000fea0003800200 */
.L_x_115:
[----:B------:R-:W-:Y:S05]  /*1200*/  @!P0 BRA `(.L_x_114) ;  /* 0x00000008003c8947 */ /* 0x000fea0003800000 */
[----:B------:R-:W-:Y:S01]  /*1210*/  ISETP.GE.U32.AND P1, PT, R23, 0x7, PT ;  /* 0x000000071700780c */ /* 0x000fe20003f26070 */
[----:B------:R-:W-:Y:S01]  /*1220*/  BSSY.RECONVERGENT B1, `(.L_x_118) ;  /* 0x0000045000017945 */ /* 0x000fe20003800200 */
[----:B------:R-:W-:-:S11]  /*1230*/  ISETP.NE.AND P0, PT, R22, RZ, PT ;  /* 0x000000ff1600720c */ /* 0x000fd60003f05270 */
[----:B------:R-:W-:Y:S05]  /*1240*/  @!P1 BRA `(.L_x_119) ;  /* 0x0000000400089947 */ /* 0x000fea0003800000 */
[----:B------:R-:W-:-:S05]  /*1250*/  IMAD.WIDE.U32 R2, R7, 0x4, R4 ;  /* 0x0000000407027825 */ /* 0x000fca00078e0004 */
[----:B------:R-:W2:Y:S04]  /*1260*/  LDG.E.CONSTANT R26, desc[UR4][R2.64] ;  /* 0x00000004021a7981 */ /* 0x000ea8000c1e9900 */
[----:B------:R-:W3:Y:S04]  /*1270*/  LDG.E.CONSTANT R28, desc[UR4][R2.64+0x80] ;  /* 0x00008004021c7981 */ /* 0x000ee8000c1e9900 */
[----:B------:R-:W4:Y:S04]  /*1280*/  LDG.E.CONSTANT R30, desc[UR4][R2.64+0x100] ;  /* 0x00010004021e7981 */ /* 0x000f28000c1e9900 */
[----:B------:R-:W5:Y:S04]  /*1290*/  LDG.E.CONSTANT R32, desc[UR4][R2.64+0x180] ;  /* 0x0001800402207981 */ /* 0x000f68000c1e9900 */
[----:B------:R-:W5:Y:S04]  /*12a0*/  LDG.E.CONSTANT R34, desc[UR4][R2.64+0x200] ;  /* 0x0002000402227981 */ /* 0x000f68000c1e9900 */
[----:B0-----:R-:W5:Y:S04]  /*12b0*/  LDG.E.CONSTANT R6, desc[UR4][R2.64+0x280] ;  /* 0x0002800402067981 */ /* 0x001f68000c1e9900 */
[----:B------:R-:W5:Y:S04]  /*12c0*/  LDG.E.CONSTANT R0, desc[UR4][R2.64+0x300] ;  /* 0x0003000402007981 */ /* 0x000f68000c1e9900 */
[----:B------:R0:W5:Y:S01]  /*12d0*/  LDG.E.CONSTANT R24, desc[UR4][R2.64+0x380] ;  /* 0x0003800402187981 */ /* 0x000162000c1e9900 */
[----:B------:R-:W-:-:S02]  /*12e0*/  VIADD R7, R7, 0x100 ;  /* 0x0000010007077836 */ /* 0x000fc40000000000 */
[----:B--2---:R-:W-:-:S04]  /*12f0*/  FADD R26, -R19, R26 ;  /* 0x0000001a131a7221 */ /* 0x004fc80000000100 */
[----:B------:R-:W-:Y:S01]  /*1300*/  FMUL R26, R26, 1.4426950216293334961 ;  /* 0x3fb8aa3b1a1a7820 */ /* 0x000fe20000400000 */
[C---:B---3--:R-:W-:Y:S01]  /*1310*/  FADD R28, -R19.reuse, R28 ;  /* 0x0000001c131c7221 */ /* 0x048fe20000000100 */
[----:B----4-:R-:W-:-:S03]  /*1320*/  FADD R30, -R19, R30 ;  /* 0x0000001e131e7221 */ /* 0x010fc60000000100 */
[----:B------:R-:W-:Y:S01]  /*1330*/  FSETP.GEU.AND P3, PT, R26, -126, PT ;  /* 0xc2fc00001a00780b */ /* 0x000fe20003f6e000 */
[----:B------:R-:W-:Y:S01]  /*1340*/  FMUL R28, R28, 1.4426950216293334961 ;  /* 0x3fb8aa3b1c1c7820 */ /* 0x000fe20000400000 */
[----:B------:R-:W-:Y:S01]  /*1350*/  FMUL R30, R30, 1.4426950216293334961 ;  /* 0x3fb8aa3b1e1e7820 */ /* 0x000fe20000400000 */
[----:B-----5:R-:W-:-:S03]  /*1360*/  FADD R32, -R19, R32 ;  /* 0x0000002013207221 */ /* 0x020fc60000000100 */
[----:B------:R-:W-:Y:S01]  /*1370*/  FSETP.GEU.AND P6, PT, R28, -126, PT ;  /* 0xc2fc00001c00780b */ /* 0x000fe20003fce000 */
[C---:B------:R-:W-:Y:S01]  /*1380*/  FADD R34, -R19.reuse, R34 ;  /* 0x0000002213227221 */ /* 0x040fe20000000100 */
[----:B------:R-:W-:Y:S01]  /*1390*/  FSETP.GEU.AND P5, PT, R30, -126, PT ;  /* 0xc2fc00001e00780b */ /* 0x000fe20003fae000 */
[----:B------:R-:W-:Y:S02]  /*13a0*/  FMUL R32, R32, 1.4426950216293334961 ;  /* 0x3fb8aa3b20207820 */ /* 0x000fe40000400000 */
[----:B------:R-:W-:Y:S01]  /*13b0*/  FMUL R34, R34, 1.4426950216293334961 ;  /* 0x3fb8aa3b22227820 */ /* 0x000fe20000400000 */
[C---:B------:R-:W-:Y:S01]  /*13c0*/  FADD R6, -R19.reuse, R6 ;  /* 0x0000000613067221 */ /* 0x040fe20000000100 */
[----:B------:R-:W-:Y:S01]  /*13d0*/  @!P3 FMUL R26, R26, 0.5 ;  /* 0x3f0000001a1ab820 */ /* 0x000fe20000400000 */
[----:B------:R-:W-:Y:S01]  /*13e0*/  FSETP.GEU.AND P1, PT, R32, -126, PT ;  /* 0xc2fc00002000780b */ /* 0x000fe20003f2e000 */
[C---:B------:R-:W-:Y:S01]  /*13f0*/  FADD R0, -R19.reuse, R0 ;  /* 0x0000000013007221 */ /* 0x040fe20000000100 */
[----:B------:R-:W-:Y:S01]  /*1400*/  FMUL R6, R6, 1.4426950216293334961 ;  /* 0x3fb8aa3b06067820 */ /* 0x000fe20000400000 */
[----:B0-----:R-:W0:Y:S01]  /*1410*/  MUFU.EX2 R3, R26 ;  /* 0x0000001a00037308 */ /* 0x001e220000000800 */
[----:B------:R-:W-:Y:S01]  /*1420*/  FSETP.GEU.AND P4, PT, R34, -126, PT ;  /* 0xc2fc00002200780b */ /* 0x000fe20003f8e000 */
[----:B------:R-:W-:Y:S01]  /*1430*/  @!P6 FMUL R28, R28, 0.5 ;  /* 0x3f0000001c1ce820 */ /* 0x000fe20000400000 */
[----:B------:R-:W-:Y:S01]  /*1440*/  FMUL R0, R0, 1.4426950216293334961 ;  /* 0x3fb8aa3b00007820 */ /* 0x000fe20000400000 */
[----:B------:R-:W-:Y:S01]  /*1450*/  @!P5 FMUL R30, R30, 0.5 ;  /* 0x3f0000001e1ed820 */ /* 0x000fe20000400000 */
[----:B------:R-:W-:-:S03]  /*1460*/  FADD R24, -R19, R24 ;  /* 0x0000001813187221 */ /* 0x000fc60000000100 */
[----:B------:R-:W1:Y:S01]  /*1470*/  MUFU.EX2 R2, R28 ;  /* 0x0000001c00027308 */ /* 0x000e620000000800 */
[----:B------:R-:W-:Y:S01]  /*1480*/  FMUL R24, R24, 1.4426950216293334961 ;  /* 0x3fb8aa3b18187820 */ /* 0x000fe20000400000 */
[----:B------:R-:W-:-:S04]  /*1490*/  @!P1 FMUL R32, R32, 0.5 ;  /* 0x3f00000020209820 */ /* 0x000fc80000400000 */
[----:B------:R-:W-:Y:S02]  /*14a0*/  @!P4 FMUL R34, R34, 0.5 ;  /* 0x3f0000002222c820 */ /* 0x000fe40000400000 */
[----:B------:R-:W2:Y:S01]  /*14b0*/  MUFU.EX2 R30, R30 ;  /* 0x0000001e001e7308 */ /* 0x000ea20000000800 */
[----:B0-----:R-:W-:Y:S01]  /*14c0*/  @!P3 FMUL R3, R3, R3 ;  /* 0x000000030303b220 */ /* 0x001fe20000400000 */
[----:B------:R-:W-:-:S03]  /*14d0*/  FSETP.GEU.AND P3, PT, R6, -126, PT ;  /* 0xc2fc00000600780b */ /* 0x000fc60003f6e000 */
[----:B------:R-:W-:-:S03]  /*14e0*/  FADD R3, R8, R3 ;  /* 0x0000000308037221 */ /* 0x000fc60000000000 */
[----:B------:R-:W0:Y:S01]  /*14f0*/  MUFU.EX2 R32, R32 ;  /* 0x0000002000207308 */ /* 0x000e220000000800 */
[----:B-1----:R-:W-:Y:S01]  /*1500*/  @!P6 FMUL R2, R2, R2 ;  /* 0x000000020202e220 */ /* 0x002fe20000400000 */
[----:B------:R-:W-:-:S03]  /*1510*/  FSETP.GEU.AND P6, PT, R0, -126, PT ;  /* 0xc2fc00000000780b */ /* 0x000fc60003fce000 */
[----:B------:R-:W-:Y:S02]  /*1520*/  FADD R3, R3, R2 ;  /* 0x0000000203037221 */ /* 0x000fe40000000000 */
[----:B------:R-:W-:Y:S01]  /*1530*/  @!P3 FMUL R6, R6, 0.5 ;  /* 0x3f0000000606b820 */ /* 0x000fe20000400000 */
[----:B------:R-:W1:Y:S01]  /*1540*/  MUFU.EX2 R34, R34 ;  /* 0x0000002200227308 */ /* 0x000e620000000800 */
[----:B--2---:R-:W-:Y:S01]  /*1550*/  @!P5 FMUL R30, R30, R30 ;  /* 0x0000001e1e1ed220 */ /* 0x004fe20000400000 */
[----:B------:R-:W-:-:S03]  /*1560*/  FSETP.GEU.AND P5, PT, R24, -126, PT ;  /* 0xc2fc00001800780b */ /* 0x000fc60003fae000 */
[----:B------:R-:W-:Y:S02]  /*1570*/  FADD R3, R3, R30 ;  /* 0x0000001e03037221 */ /* 0x000fe40000000000 */
[----:B------:R-:W-:Y:S01]  /*1580*/  @!P6 FMUL R0, R0, 0.5 ;  /* 0x3f0000000000e820 */ /* 0x000fe20000400000 */
[----:B------:R-:W2:Y:S01]  /*1590*/  MUFU.EX2 R6, R6 ;  /* 0x0000000600067308 */ /* 0x000ea20000000800 */
[----:B0-----:R-:W-:-:S04]  /*15a0*/  @!P1 FMUL R32, R32, R32 ;  /* 0x0000002020209220 */ /* 0x001fc80000400000 */
[----:B------:R-:W-:Y:S02]  /*15b0*/  FADD R3, R3, R32 ;  /* 0x0000002003037221 */ /* 0x000fe40000000000 */
[----:B------:R-:W-:Y:S01]  /*15c0*/  @!P5 FMUL R24, R24, 0.5 ;  /* 0x3f0000001818d820 */ /* 0x000fe20000400000 */
[----:B------:R-:W0:Y:S01]  /*15d0*/  MUFU.EX2 R8, R0 ;  /* 0x0000000000087308 */ /* 0x000e220000000800 */
[----:B-1----:R-:W-:-:S04]  /*15e0*/  @!P4 FMUL R34, R34, R34 ;  /* 0x000000222222c220 */ /* 0x002fc80000400000 */
[----:B------:R-:W-:-:S03]  /*15f0*/  FADD R3, R3, R34 ;  /* 0x0000002203037221 */ /* 0x000fc60000000000 */
[----:B------:R-:W1:Y:S01]  /*1600*/  MUFU.EX2 R2, R24 ;  /* 0x0000001800027308 */ /* 0x000e620000000800 */
[----:B--2---:R-:W-:-:S04]  /*1610*/  @!P3 FMUL R6, R6, R6 ;  /* 0x000000060606b220 */ /* 0x004fc80000400000 */
[----:B------:R-:W-:Y:S01]  /*1620*/  FADD R3, R3, R6 ;  /* 0x0000000603037221 */ /* 0x000fe20000000000 */
[----:B0-----:R-:W-:-:S04]  /*1630*/  @!P6 FMUL R8, R8, R8 ;  /* 0x000000080808e220 */ /* 0x001fc80000400000 */
[----:B------:R-:W-:Y:S01]  /*1640*/  FADD R3, R3, R8 ;  /* 0x0000000803037221 */ /* 0x000fe20000000000 */
[----:B-1----:R-:W-:-:S04]  /*1650*/  @!P5 FMUL R2, R2, R2 ;  /* 0x000000020202d220 */ /* 0x002fc80000400000 */
[----:B------:R-:W-:-:S07]  /*1660*/  FADD R8, R3, R2 ;  /* 0x0000000203087221 */ /* 0x000fce0000000000 */
.L_x_119:
[----:B------:R-:W-:Y:S05]  /*1670*/  BSYNC.RECONVERGENT B1 ;  /* 0x0000000000017941 */ /* 0x000fea0003800200 */
.L_x_118:
        /* <DEDUP_REMOVED lines=8> */
[----:B0-----:R-:W3:Y:S04]  /*1700*/  LDG.E.CONSTANT R6, desc[UR4][R2.64+0x80] ;  /* 0x0000800402067981 */ /* 0x001ee8000c1e9900 */
[----:B------:R-:W4:Y:S04]  /*1710*/  LDG.E.CONSTANT R24, desc[UR4][R2.64+0x100] ;  /* 0x0001000402187981 */ /* 0x000f28000c1e9900 */
[----:B------:R-:W5:Y:S01]  /*1720*/  LDG.E.CONSTANT R26, desc[UR4][R2.64+0x180] ;  /* 0x00018004021a7981 */ /* 0x000f62000c1e9900 */
[----:B------:R-:W-:Y:S01]  /*1730*/  IADD3 R7, PT, PT, R7, 0x80, RZ ;  /* 0x0000008007077810 */ /* 0x000fe20007ffe0ff */
[----:B--2---:R-:W-:-:S04]  /*1740*/  FADD R0, -R19, R0 ;  /* 0x0000000013007221 */ /* 0x004fc80000000100 */
[----:B------:R-:W-:Y:S01]  /*1750*/  FMUL R0, R0, 1.4426950216293334961 ;  /* 0x3fb8aa3b00007820 */ /* 0x000fe20000400000 */
[C---:B---3--:R-:W-:Y:S01]  /*1760*/  FADD R6, -R19.reuse, R6 ;  /* 0x0000000613067221 */ /* 0x048fe20000000100 */
[----:B----4-:R-:W-:-:S03]  /*1770*/  FADD R24, -R19, R24 ;  /* 0x0000001813187221 */ /* 0x010fc60000000100 */
[----:B------:R-:W-:Y:S01]  /*1780*/  FMUL R6, R6, 1.4426950216293334961 ;  /* 0x3fb8aa3b06067820 */ /* 0x000fe20000400000 */
[----:B------:R-:W-:Y:S01]  /*1790*/  FSETP.GEU.AND P0, PT, R0, -126, PT ;  /* 0xc2fc00000000780b */ /* 0x000fe20003f0e000 */
[----:B-----5:R-:W-:Y:S01]  /*17a0*/  FADD R26, -R19, R26 ;  /* 0x0000001a131a7221 */ /* 0x020fe20000000100 */
[----:B------:R-:W-:Y:S02]  /*17b0*/  FMUL R24, R24, 1.4426950216293334961 ;  /* 0x3fb8aa3b18187820 */ /* 0x000fe40000400000 */
[----:B------:R-:W-:Y:S01]  /*17c0*/  FSETP.GEU.AND P1, PT, R6, -126, PT ;  /* 0xc2fc00000600780b */ /* 0x000fe20003f2e000 */
[----:B------:R-:W-:Y:S02]  /*17d0*/  FMUL R9, R26, 1.4426950216293334961 ;  /* 0x3fb8aa3b1a097820 */ /* 0x000fe40000400000 */
[----:B------:R-:W-:-:S03]  /*17e0*/  FSETP.GEU.AND P3, PT, R24, -126, PT ;  /* 0xc2fc00001800780b */ /* 0x000fc60003f6e000 */
[----:B------:R-:W-:-:S03]  /*17f0*/  FSETP.GEU.AND P4, PT, R9, -126, PT ;  /* 0xc2fc00000900780b */ /* 0x000fc60003f8e000 */
[----:B------:R-:W-:-:S04]  /*1800*/  @!P0 FMUL R0, R0, 0.5 ;  /* 0x3f00000000008820 */ /* 0x000fc80000400000 */
[----:B------:R-:W0:Y:S01]  /*1810*/  MUFU.EX2 R3, R0 ;  /* 0x0000000000037308 */ /* 0x000e220000000800 */
[----:B------:R-:W-:Y:S02]  /*1820*/  @!P1 FMUL R6, R6, 0.5 ;  /* 0x3f00000006069820 */ /* 0x000fe40000400000 */
[----:B------:R-:W-:-:S03]  /*1830*/  @!P3 FMUL R24, R24, 0.5 ;  /* 0x3f0000001818b820 */ /* 0x000fc60000400000 */
[----:B------:R-:W-:Y:S02]  /*1840*/  @!P4 FMUL R9, R9, 0.5 ;  /* 0x3f0000000909c820 */ /* 0x000fe40000400000 */
[----:B------:R-:W1:Y:S08]  /*1850*/  MUFU.EX2 R2, R6 ;  /* 0x0000000600027308 */ /* 0x000e700000000800 */
[----:B------:R-:W2:Y:S01]  /*1860*/  MUFU.EX2 R26, R24 ;  /* 0x00000018001a7308 */ /* 0x000ea20000000800 */
[----:B0-----:R-:W-:-:S04]  /*1870*/  @!P0 FMUL R3, R3, R3 ;  /* 0x0000000303038220 */ /* 0x001fc80000400000 */
[----:B------:R-:W-:-:S03]  /*1880*/  FADD R3, R8, R3 ;  /* 0x0000000308037221 */ /* 0x000fc60000000000 */
[----:B------:R-:W0:Y:S01]  /*1890*/  MUFU.EX2 R28, R9 ;  /* 0x00000009001c7308 */ /* 0x000e220000000800 */
[----:B-1----:R-:W-:-:S04]  /*18a0*/  @!P1 FMUL R2, R2, R2 ;  /* 0x0000000202029220 */ /* 0x002fc80000400000 */
[----:B------:R-:W-:Y:S01]  /*18b0*/  FADD R3, R3, R2 ;  /* 0x0000000203037221 */ /* 0x000fe20000000000 */
[----:B--2---:R-:W-:-:S04]  /*18c0*/  @!P3 FMUL R26, R26, R26 ;  /* 0x0000001a1a1ab220 */ /* 0x004fc80000400000 */
[----:B------:R-:W-:Y:S01]  /*18d0*/  FADD R3, R3, R26 ;  /* 0x0000001a03037221 */ /* 0x000fe20000000000 */
[----:B0-----:R-:W-:-:S04]  /*18e0*/  @!P4 FMUL R28, R28, R28 ;  /* 0x0000001c1c1cc220 */ /* 0x001fc80000400000 */
[----:B------:R-:W-:-:S07]  /*18f0*/  FADD R8, R3, R28 ;  /* 0x0000001c03087221 */ /* 0x000fce0000000000 */
.L_x_121:
[----:B------:R-:W-:Y:S05]  /*1900*/  BSYNC.RECONVERGENT B1 ;  /* 0x0000000000017941 */ /* 0x000fea0003800200 */
.L_x_120:
[----:B------:R-:W-:Y:S05]  /*1910*/  @!P5 BRA `(.L_x_114) ;  /* 0x000000000078d947 */ /* 0x000fea0003800000 */
[----:B------:R-:W-:-:S05]  /*1920*/  IMAD.WIDE.U32 R2, R7, 0x4, R4 ;  /* 0x0000000407027825 */ /* 0x000fca00078e0004 */
[----:B------:R-:W2:Y:S01]  /*1930*/  LDG.E.CONSTANT R0, desc[UR4][R2.64] ;  /* 0x0000000402007981 */ /* 0x000ea2000c1e9900 */
[----:B------:R-:W-:Y:S01]  /*1940*/  ISETP.NE.AND P1, PT, R17, 0x1, PT ;  /* 0x000000011100780c */ /* 0x000fe20003f25270 */
        /* <DEDUP_REMOVED lines=8> */
[----:B------:R-:W-:Y:S01]  /*19d0*/  ISETP.NE.AND P4, PT, R17, 0x2, PT ;  /* 0x000000021100780c */ /* 0x000fe20003f85270 */
[----:B------:R-:W2:-:S12]  /*19e0*/  LDG.E.CONSTANT R0, desc[UR4][R2.64+0x80] ;  /* 0x0000800402007981 */ /* 0x000e98000c1e9900 */
[----:B0-----:R-:W3:Y:S01]  /*19f0*/  @P4 LDG.E.CONSTANT R6, desc[UR4][R2.64+0x100] ;  /* 0x0001000402064981 */ /* 0x001ee2000c1e9900 */
[----:B------:R-:W-:Y:S01]  /*1a00*/  PLOP3.LUT P0, PT, PT, PT, PT, 0x80, 0x8 ;  /* 0x000000000008781c */ /* 0x000fe20003f0f070 */
[----:B--2---:R-:W-:-:S04]  /*1a10*/  FADD R0, -R19, R0 ;  /* 0x0000000013007221 */ /* 0x004fc80000000100 */
[----:B------:R-:W-:-:S05]  /*1a20*/  FMUL R0, R0, 1.4426950216293334961 ;  /* 0x3fb8aa3b00007820 */ /* 0x000fca0000400000 */
[----:B------:R-:W-:Y:S01]  /*1a30*/  FSETP.GEU.AND P1, PT, R0, -126, PT ;  /* 0xc2fc00000000780b */ /* 0x000fe20003f2e000 */
[----:B---3--:R-:W-:-:S04]  /*1a40*/  @P4 FADD R6, -R19, R6 ;  /* 0x0000000613064221 */ /* 0x008fc80000000100 */
[----:B------:R-:W-:-:S05]  /*1a50*/  @P4 FMUL R6, R6, 1.4426950216293334961 ;  /* 0x3fb8aa3b06064820 */ /* 0x000fca0000400000 */
[----:B------:R-:W-:-:S03]  /*1a60*/  @P4 FSETP.GEU.AND P3, PT, R6, -126, PT ;  /* 0xc2fc00000600480b */ /* 0x000fc60003f6e000 */
[----:B------:R-:W-:Y:S01]  /*1a70*/  @!P1 FMUL R0, R0, 0.5 ;  /* 0x3f00000000009820 */ /* 0x000fe20000400000 */
[----:B------:R-:W-:-:S03]  /*1a80*/  @P4 PLOP3.LUT P0, PT, P3, PT, PT, 0x80, 0x8 ;  /* 0x000000000008481c */ /* 0x000fc60001f0f070 */
[----:B------:R-:W0:Y:S10]  /*1a90*/  MUFU.EX2 R7, R0 ;  /* 0x0000000000077308 */ /* 0x000e340000000800 */
[----:B------:R-:W-:-:S04]  /*1aa0*/  @!P0 FMUL R6, R6, 0.5 ;  /* 0x3f00000006068820 */ /* 0x000fc80000400000 */
[----:B------:R-:W1:Y:S01]  /*1ab0*/  @P4 MUFU.EX2 R3, R6 ;  /* 0x0000000600034308 */ /* 0x000e620000000800 */
[----:B0-----:R-:W-:-:S04]  /*1ac0*/  @!P1 FMUL R7, R7, R7 ;  /* 0x0000000707079220 */ /* 0x001fc80000400000 */
[----:B------:R-:W-:Y:S01]  /*1ad0*/  FADD R8, R8, R7 ;  /* 0x0000000708087221 */ /* 0x000fe20000000000 */
[----:B-1----:R-:W-:-:S04]  /*1ae0*/  @!P0 FMUL R3, R3, R3 ;  /* 0x0000000303038220 */ /* 0x002fc80000400000 */
[----:B------:R-:W-:-:S07]  /*1af0*/  @P4 FADD R8, R8, R3 ;  /* 0x0000000308084221 */ /* 0x000fce0000000000 */
.L_x_114:
[----:B------:R-:W-:Y:S05]  /*1b00*/  BSYNC.RECONVERGENT B0 ;  /* 0x0000000000007941 */ /* 0x000fea0003800200 */
.L_x_113:
[----:B------:R-:W1:Y:S02]  /*1b10*/  LDCU UR6, c[0x0][0x394] ;  /* 0x00007280ff0677ac */ /* 0x000e640008000800 */
[----:B-1----:R-:W-:Y:S01]  /*1b20*/  ISETP.GE.U32.AND P0, PT, R11, UR6, PT ;  /* 0x000000060b007c0c */ /* 0x002fe2000bf06070 */
[----:B------:R-:W-:-:S03]  /*1b30*/  UMOV UR6, 0xffffffff ;  /* 0xffffffff00067882 */ /* 0x000fc60000000000 */
[----:B------:R-:W-:Y:S09]  /*1b40*/  BRA.DIV UR6, `(.L_x_122) ;  /* 0x0000000e06d87947 */ /* 0x000ff2000b800000 */
[----:B------:R-:W1:Y:S02]  /*1b50*/  SHFL.BFLY PT, R3, R8, 0x10, 0x1f ;  /* 0x0e001f0008037f89 */ /* 0x000e6400000e0000 */
[----:B-1----:R-:W-:-:S05]  /*1b60*/  FADD R3, R3, R8 ;  /* 0x0000000803037221 */ /* 0x002fca0000000000 */
[----:B------:R-:W1:Y:S02]  /*1b70*/  SHFL.BFLY PT, R0, R3, 0x8, 0x1f ;  /* 0x0d001f0003007f89 */ /* 0x000e6400000e0000 */
[----:B-1----:R-:W-:-:S05]  /*1b80*/  FADD R0, R3, R0 ;  /* 0x0000000003007221 */ /* 0x002fca0000000000 */
[----:B------:R-:W1:Y:S02]  /*1b90*/  SHFL.BFLY PT, R7, R0, 0x4, 0x1f ;  /* 0x0c801f0000077f89 */ /* 0x000e6400000e0000 */
[----:B-1----:R-:W-:-:S05]  /*1ba0*/  FADD R7, R0, R7 ;  /* 0x0000000700077221 */ /* 0x002fca0000000000 */
[----:B------:R-:W1:Y:S02]  /*1bb0*/  SHFL.BFLY PT, R2, R7, 0x2, 0x1f ;  /* 0x0c401f0007027f89 */ /* 0x000e6400000e0000 */
[----:B-1----:R-:W-:-:S05]  /*1bc0*/  FADD R2, R7, R2 ;  /* 0x0000000207027221 */ /* 0x002fca0000000000 */
[----:B------:R1:W2:Y:S02]  /*1bd0*/  SHFL.BFLY PT, R27, R2, 0x1, 0x1f ;  /* 0x0c201f00021b7f89 */ /* 0x0002a400000e0000 */
.L_x_156:
[----:B------:R-:W-:Y:S01]  /*1be0*/  BSSY.RECONVERGENT B0, `(.L_x_123) ;  /* 0x00000c1000007945 */ /* 0x000fe20003800200 */
[----:B--2---:R-:W-:-:S03]  /*1bf0*/  FADD R27, R2, R27 ;  /* 0x0000001b021b7221 */ /* 0x004fc60000000000 */
[----:B------:R-:W-:Y:S05]  /*1c00*/  @P0 BRA `(.L_x_124) ;  /* 0x0000000800f80947 */ /* 0x000fea0003800000 */
[----:B------:R-:W-:Y:S01]  /*1c10*/  ISETP.NE.AND P0, PT, R17, RZ, PT ;  /* 0x000000ff1100720c */ /* 0x000fe20003f05270 */
[----:B------:R-:W-:Y:S01]  /*1c20*/  BSSY.RECONVERGENT B1, `(.L_x_125) ;  /* 0x0000054000017945 */ /* 0x000fe20003800200 */
[----:B------:R-:W-:-:S11]  /*1c30*/  MOV R25, R11 ;  /* 0x0000000b00197202 */ /* 0x000fd60000000f00 */
[----:B------:R-:W-:Y:S05]  /*1c40*/  @!P0 BRA `(.L_x_126) ;  /* 0x0000000400448947 */ /* 0x000fea0003800000 */
[----:B0-----:R-:W-:-:S05]  /*1c50*/  IMAD.WIDE.U32 R6, R11, 0x4, R4 ;  /* 0x000000040b067825 */ /* 0x001fca00078e0004 */
[----:B------:R-:W2:Y:S01]  /*1c60*/  LDG.E.CONSTANT R0, desc[UR4][R6.64] ;  /* 0x0000000406007981 */ /* 0x000ea2000c1e9900 */
[----:B------:R-:W0:Y:S01]  /*1c70*/  MUFU.RCP R8, R27 ;  /* 0x0000001b00087308 */ /* 0x000e220000001000 */
[----:B------:R-:W-:Y:S01]  /*1c80*/  BSSY.RECONVERGENT B2, `(.L_x_127) ;  /* 0x0000014000027945 */ /* 0x000fe20003800200 */
[----:B------:R-:W-:Y:S02]  /*1c90*/  ISETP.NE.AND P3, PT, R17, 0x1, PT ;  /* 0x000000011100780c */ /* 0x000fe40003f65270 */
[----:B------:R-:W-:Y:S01]  /*1ca0*/  LOP3.LUT R25, R11, 0x20, RZ, 0xfc, !PT ;  /* 0x000000200b197812 */ /* 0x000fe200078efcff */
[----:B0-----:R-:W-:-:S04]  /*1cb0*/  FFMA R3, -R27, R8, 1 ;  /* 0x3f8000001b037423 */ /* 0x001fc80000000108 */
[----:B------:R-:W-:Y:S01]  /*1cc0*/  FFMA R3, R8, R3, R8 ;  /* 0x0000000308037223 */ /* 0x000fe20000000008 */
[----:B--2---:R-:W-:-:S04]  /*1cd0*/  FADD R0, -R19, R0 ;  /* 0x0000000013007221 */ /* 0x004fc80000000100 */
[----:B-1----:R-:W-:-:S05]  /*1ce0*/  FMUL R2, R0, 1.4426950216293334961 ;  /* 0x3fb8aa3b00027820 */ /* 0x002fca0000400000 */
        /* <DEDUP_REMOVED lines=11> */
[----:B------:R-:W-:Y:S05]  /*1da0*/  CALL.REL.NOINC `($__internal_3_$__cuda_sm3x_div_rn_noftz_f32_slowpath) ;  /* 0x0000000c00dc7944 */ /* 0x000fea0003c00000 */
[----:B------:R-:W-:-:S07]  /*1db0*/  MOV R3, R29 ;  /* 0x0000001d00037202 */ /* 0x000fce0000000f00 */
.L_x_128:
[----:B------:R-:W-:Y:S05]  /*1dc0*/  BSYNC.RECONVERGENT B2 ;  /* 0x0000000000027941 */ /* 0x000fea0003800200 */
.L_x_127:
[----:B------:R-:W0:Y:S01]  /*1dd0*/  LDCU.64 UR6, c[0x0][0x388] ;  /* 0x00007100ff0677ac */ /* 0x000e220008000a00 */
[----:B------:R-:W-:-:S04]  /*1de0*/  IADD3 R0, P0, PT, R11, R20, RZ ;  /* 0x000000140b007210 */ /* 0x000fc80007f1e0ff */
[----:B------:R-:W-:Y:S02]  /*1df0*/  IADD3.X R9, PT, PT, RZ, RZ, RZ, P0, !PT ;  /* 0x000000ffff097210 */ /* 0x000fe400007fe4ff */
[----:B0-----:R-:W-:-:S04]  /*1e00*/  LEA R8, P0, R0, UR6, 0x2 ;  /* 0x0000000600087c11 */ /* 0x001fc8000f8010ff */
[----:B------:R-:W-:-:S05]  /*1e10*/  LEA.HI.X R9, R0, UR7, R9, 0x2, P0 ;  /* 0x0000000700097c11 */ /* 0x000fca00080f1409 */
[----:B------:R2:W-:Y:S01]  /*1e20*/  STG.E desc[UR4][R8.64], R3 ;  /* 0x0000000308007986 */ /* 0x0005e2000c101904 */
[----:B------:R-:W-:Y:S05]  /*1e30*/  @!P3 BRA `(.L_x_126) ;  /* 0x0000000000c8b947 */ /* 0x000fea0003800000 */
[----:B------:R-:W3:Y:S01]  /*1e40*/  LDG.E.CONSTANT R0, desc[UR4][R6.64+0x80] ;  /* 0x0000800406007981 */ /* 0x000ee2000c1e9900 */
[----:B------:R-:W-:Y:S01]  /*1e50*/  BSSY.RECONVERGENT B2, `(.L_x_129) ;  /* 0x0000016000027945 */ /* 0x000fe20003800200 */
[----:B------:R-:W-:Y:S01]  /*1e60*/  ISETP.NE.AND P3, PT, R17, 0x2, PT ;  /* 0x000000021100780c */ /* 0x000fe20003f65270 */
[----:B---3--:R-:W-:-:S04]  /*1e70*/  FADD R0, -R19, R0 ;  /* 0x0000000013007221 */ /* 0x008fc80000000100 */
[----:B------:R-:W-:Y:S02]  /*1e80*/  FMUL R2, R0, 1.4426950216293334961 ;  /* 0x3fb8aa3b00027820 */ /* 0x000fe40000400000 */
[----:B------:R-:W2:Y:S03]  /*1e90*/  MUFU.RCP R0, R27 ;  /* 0x0000001b00007308 */ /* 0x000ea60000001000 */
[----:B------:R-:W-:-:S13]  /*1ea0*/  FSETP.GEU.AND P0, PT, R2, -126, PT ;  /* 0xc2fc00000200780b */ /* 0x000fda0003f0e000 */
[----:B------:R-:W-:Y:S01]  /*1eb0*/  @!P0 FMUL R2, R2, 0.5 ;  /* 0x3f00000002028820 */ /* 0x000fe20000400000 */
[----:B--2---:R-:W-:-:S03]  /*1ec0*/  FFMA R3, -R27, R0, 1 ;  /* 0x3f8000001b037423 */ /* 0x004fc60000000100 */
[----:B------:R-:W0:Y:S01]  /*1ed0*/  MUFU.EX2 R24, R2 ;  /* 0x0000000200187308 */ /* 0x000e220000000800 */
[----:B------:R-:W-:Y:S01]  /*1ee0*/  FFMA R0, R0, R3, R0 ;  /* 0x0000000300007223 */ /* 0x000fe20000000000 */
[----:B0-----:R-:W-:-:S06]  /*1ef0*/  @!P0 FMUL R24, R24, R24 ;  /* 0x0000001818188220 */ /* 0x001fcc0000400000 */
[----:B------:R-:W0:Y:S01]  /*1f00*/  FCHK P0, R24, R27 ;  /* 0x0000001b18007302 */ /* 0x000e220000000000 */
[----:B------:R-:W-:-:S04]  /*1f10*/  FFMA R3, R0, R24, RZ ;  /* 0x0000001800037223 */ /* 0x000fc800000000ff */
[----:B------:R-:W-:-:S04]  /*1f20*/  FFMA R25, -R27, R3, R24 ;  /* 0x000000031b197223 */ /* 0x000fc80000000118 */
[----:B------:R-:W-:Y:S01]  /*1f30*/  FFMA R3, R0, R25, R3 ;  /* 0x0000001900037223 */ /* 0x000fe20000000003 */
[----:B------:R-:W-:Y:S01]  /*1f40*/  LOP3.LUT R25, R11, 0x40, RZ, 0xfc, !PT ;  /* 0x000000400b197812 */ /* 0x000fe200078efcff */
[----:B0-----:R-:W-:Y:S06]  /*1f50*/  @!P0 BRA `(.L_x_130) ;  /* 0x0000000000148947 */ /* 0x001fec0003800000 */
[----:B------:R-:W-:Y:S02]  /*1f60*/  MOV R0, R24 ;  /* 0x0000001800007202 */ /* 0x000fe40000000f00 */
[----:B------:R-:W-:Y:S02]  /*1f70*/  MOV R3, R27 ;  /* 0x0000001b00037202 */ /* 0x000fe40000000f00 */
[----:B------:R-:W-:-:S07]  /*1f80*/  MOV R24, 0x1fa0 ;  /* 0x00001fa000187802 */ /* 0x000fce0000000f00 */
[----:B------:R-:W-:Y:S05]  /*1f90*/  CALL.REL.NOINC `($__internal_3_$__cuda_sm3x_div_rn_noftz_f32_slowpath) ;  /* 0x0000000c00607944 */ /* 0x000fea0003c00000 */
[----:B------:R-:W-:-:S07]  /*1fa0*/  IMAD.MOV.U32 R3, RZ, RZ, R29 ;  /* 0x000000ffff037224 */ /* 0x000fce00078e001d */
.L_x_130:
[----:B------:R-:W-:Y:S05]  /*1fb0*/  BSYNC.RECONVERGENT B2 ;  /* 0x0000000000027941 */ /* 0x000fea0003800200 */
.L_x_129:
[----:B------:R3:W-:Y:S01]  /*1fc0*/  STG.E desc[UR4][R8.64+0x80], R3 ;  /* 0x0000800308007986 */ /* 0x0007e2000c101904 */
[----:B------:R-:W-:Y:S05]  /*1fd0*/  @!P3 BRA `(.L_x_126) ;  /* 0x000000000060b947 */ /* 0x000fea0003800000 */
[----:B------:R-:W2:Y:S01]  /*1fe0*/  LDG.E.CONSTANT R6, desc[UR4][R6.64+0x100] ;  /* 0x0001000406067981 */ /* 0x000ea2000c1e9900 */
[----:B------:R-:W-:Y:S01]  /*1ff0*/  BSSY.RECONVERGENT B2, `(.L_x_131) ;  /* 0x0000015000027945 */ /* 0x000fe20003800200 */
[----:B------:R-:W-:Y:S01]  /*2000*/  LOP3.LUT R25, R11, 0x60, RZ, 0xfc, !PT ;  /* 0x000000600b197812 */ /* 0x000fe200078efcff */
[----:B--2---:R-:W-:-:S04]  /*2010*/  FADD R0, -R19, R6 ;  /* 0x0000000613007221 */ /* 0x004fc80000000100 */
[----:B------:R-:W-:Y:S02]  /*2020*/  FMUL R2, R0, 1.4426950216293334961 ;  /* 0x3fb8aa3b00027820 */ /* 0x000fe40000400000 */
[----:B------:R-:W3:Y:S03]  /*2030*/  MUFU.RCP R0, R27 ;  /* 0x0000001b00007308 */ /* 0x000ee60000001000 */
[----:B------:R-:W-:-:S13]  /*2040*/  FSETP.GEU.AND P0, PT, R2, -126, PT ;  /* 0xc2fc00000200780b */ /* 0x000fda0003f0e000 */
[----:B------:R-:W-:Y:S01]  /*2050*/  @!P0 FMUL R2, R2, 0.5 ;  /* 0x3f00000002028820 */ /* 0x000fe20000400000 */
[----:B---3--:R-:W-:-:S03]  /*2060*/  FFMA R3, -R27, R0, 1 ;  /* 0x3f8000001b037423 */ /* 0x008fc60000000100 */
        /* <DEDUP_REMOVED lines=11> */
[----:B------:R-:W-:Y:S05]  /*2120*/  CALL.REL.NOINC `($__internal_3_$__cuda_sm3x_div_rn_noftz_f32_slowpath) ;  /* 0x0000000800fc7944 */ /* 0x000fea0003c00000 */
[----:B------:R-:W-:-:S07]  /*2130*/  MOV R3, R29 ;  /* 0x0000001d00037202 */ /* 0x000fce0000000f00 */
.L_x_132:
[----:B------:R-:W-:Y:S05]  /*2140*/  BSYNC.RECONVERGENT B2 ;  /* 0x0000000000027941 */ /* 0x000fea0003800200 */
.L_x_131:
[----:B------:R4:W-:Y:S02]  /*2150*/  STG.E desc[UR4][R8.64+0x100], R3 ;  /* 0x0001000308007986 */ /* 0x0009e4000c101904 */
.L_x_126:
[----:B------:R-:W-:Y:S05]  /*2160*/  BSYNC.RECONVERGENT B1 ;  /* 0x0000000000017941 */ /* 0x000fea0003800200 */
.L_x_125:
[----:B------:R-:W-:-:S13]  /*2170*/  ISETP.GE.U32.AND P0, PT, R12, 0x60, PT ;  /* 0x000000600c00780c */ /* 0x000fda0003f06070 */
[----:B------:R-:W-:Y:S05]  /*2180*/  @!P0 BRA `(.L_x_124) ;  /* 0x0000000400988947 */ /* 0x000fea0003800000 */
.L_x_141:
[C---:B0-----:R-:W-:Y:S01]  /*2190*/  IMAD.WIDE.U32 R6, R25.reuse, 0x4, R4 ;  /* 0x0000000419067825 */ /* 0x041fe200078e0004 */
[----:B------:R-:W0:Y:S04]  /*21a0*/  LDCU UR6, c[0x0][0x394] ;  /* 0x00007280ff0677ac */ /* 0x000e280008000800 */
[----:B------:R-:W5:Y:S01]  /*21b0*/  LDG.E.CONSTANT R0, desc[UR4][R6.64] ;  /* 0x0000000406007981 */ /* 0x000f62000c1e9900 */
[----:B--234-:R-:W-:Y:S01]  /*21c0*/  MOV R9, R25 ;  /* 0x0000001900097202 */ /* 0x01cfe20000000f00 */
[----:B------:R-:W-:Y:S01]  /*21d0*/  BSSY.RECONVERGENT B1, `(.L_x_133) ;  /* 0x0000016000017945 */ /* 0x000fe20003800200 */
[----:B------:R-:W-:-:S04]  /*21e0*/  IADD3 R25, PT, PT, R25, 0x80, RZ ;  /* 0x0000008019197810 */ /* 0x000fc80007ffe0ff */
[----:B0-----:R-:W-:Y:S01]  /*21f0*/  ISETP.GE.U32.AND P3, PT, R25, UR6, PT ;  /* 0x0000000619007c0c */ /* 0x001fe2000bf66070 */
[----:B-----5:R-:W-:-:S04]  /*2200*/  FADD R0, -R19, R0 ;  /* 0x0000000013007221 */ /* 0x020fc80000000100 */
[----:B-1----:R-:W-:Y:S02]  /*2210*/  FMUL R2, R0, 1.4426950216293334961 ;  /* 0x3fb8aa3b00027820 */ /* 0x002fe40000400000 */
        /* <DEDUP_REMOVED lines=17> */
.L_x_134:
[----:B------:R-:W-:Y:S05]  /*2330*/  BSYNC.RECONVERGENT B1 ;  /* 0x0000000000017941 */ /* 0x000fea0003800200 */
.L_x_133:
[----:B------:R-:W2:Y:S01]  /*2340*/  LDG.E.CONSTANT R0, desc[UR4][R6.64+0x80] ;  /* 0x0000800406007981 */ /* 0x000ea2000c1e9900 */
[----:B------:R-:W0:Y:S01]  /*2350*/  LDCU.64 UR6, c[0x0][0x388] ;  /* 0x00007100ff0677ac */ /* 0x000e220008000a00 */
[----:B------:R-:W1:Y:S01]  /*2360*/  MUFU.RCP R26, R27 ;  /* 0x0000001b001a7308 */ /* 0x000e620000001000 */
[----:B------:R-:W-:Y:S01]  /*2370*/  BSSY.RECONVERGENT B1, `(.L_x_135) ;  /* 0x0000017000017945 */ /* 0x000fe20003800200 */
[----:B-1----:R-:W-:Y:S01]  /*2380*/  FFMA R29, -R27, R26, 1 ;  /* 0x3f8000001b1d7423 */ /* 0x002fe2000000011a */
[----:B--2---:R-:W-:-:S04]  /*2390*/  FADD R0, -R19, R0 ;  /* 0x0000000013007221 */ /* 0x004fc80000000100 */
[----:B------:R-:W-:Y:S01]  /*23a0*/  FMUL R2, R0, 1.4426950216293334961 ;  /* 0x3fb8aa3b00027820 */ /* 0x000fe20000400000 */
[----:B------:R-:W-:-:S04]  /*23b0*/  IADD3 R0, P1, PT, R20, R9, RZ ;  /* 0x0000000914007210 */ /* 0x000fc80007f3e0ff */
[----:B------:R-:W-:Y:S01]  /*23c0*/  FSETP.GEU.AND P0, PT, R2, -126, PT ;  /* 0xc2fc00000200780b */ /* 0x000fe20003f0e000 */
[----:B------:R-:W-:Y:S01]  /*23d0*/  IMAD.X R9, RZ, RZ, RZ, P1 ;  /* 0x000000ffff097224 */ /* 0x000fe200008e06ff */
[----:B0-----:R-:W-:-:S04]  /*23e0*/  LEA R8, P1, R0, UR6, 0x2 ;  /* 0x0000000600087c11 */ /* 0x001fc8000f8210ff */
[----:B------:R-:W-:Y:S01]  /*23f0*/  LEA.HI.X R9, R0, UR7, R9, 0x2, P1 ;  /* 0x0000000700097c11 */ /* 0x000fe200088f1409 */
[----:B------:R-:W-:-:S04]  /*2400*/  FFMA R0, R26, R29, R26 ;  /* 0x0000001d1a007223 */ /* 0x000fc8000000001a */
[----:B------:R0:W-:Y:S02]  /*2410*/  STG.E desc[UR4][R8.64], R3 ;  /* 0x0000000308007986 */ /* 0x0001e4000c101904 */
        /* <DEDUP_REMOVED lines=11> */
[----:B------:R-:W-:Y:S05]  /*24d0*/  CALL.REL.NOINC `($__internal_3_$__cuda_sm3x_div_rn_noftz_f32_slowpath) ;  /* 0x0000000800107944 */ /* 0x000fea0003c00000 */
.L_x_136:
[----:B------:R-:W-:Y:S05]  /*24e0*/  BSYNC.RECONVERGENT B1 ;  /* 0x0000000000017941 */ /* 0x000fea0003800200 */
.L_x_135:
[----:B------:R-:W2:Y:S01]  /*24f0*/  LDG.E.CONSTANT R0, desc[UR4][R6.64+0x100] ;  /* 0x0001000406007981 */ /* 0x000ea2000c1e9900 */
[----:B------:R-:W-:Y:S03]  /*2500*/  BSSY.RECONVERGENT B1, `(.L_x_137) ;  /* 0x0000015000017945 */ /* 0x000fe60003800200 */
[----:B------:R0:W-:Y:S01]  /*2510*/  STG.E desc[UR4][R8.64+0x80], R29 ;  /* 0x0000801d08007986 */ /* 0x0001e2000c101904 */
[----:B--2---:R-:W-:-:S04]  /*2520*/  FADD R0, -R19, R0 ;  /* 0x0000000013007221 */ /* 0x004fc80000000100 */
        /* <DEDUP_REMOVED lines=17> */
[----:B------:R-:W-:-:S07]  /*2640*/  MOV R3, R29 ;  /* 0x0000001d00037202 */ /* 0x000fce0000000f00 */
.L_x_138:
[----:B------:R-:W-:Y:S05]  /*2650*/  BSYNC.RECONVERGENT B1 ;  /* 0x0000000000017941 */ /* 0x000fea0003800200 */
.L_x_137:
        /* <DEDUP_REMOVED lines=22> */
.L_x_140:
[----:B------:R-:W-:Y:S05]  /*27c0*/  BSYNC.RECONVERGENT B1 ;  /* 0x0000000000017941 */ /* 0x000fea0003800200 */
.L_x_139:
[----:B------:R0:W-:Y:S01]  /*27d0*/  STG.E desc[UR4][R8.64+0x180], R7 ;  /* 0x0001800708007986 */ /* 0x0001e2000c101904 */
[----:B------:R-:W-:Y:S05]  /*27e0*/  @!P3 BRA `(.L_x_141) ;  /* 0xfffffff80068b947 */ /* 0x000fea000383ffff */
.L_x_124:
[----:B------:R-:W-:Y:S05]  /*27f0*/  BSYNC.RECONVERGENT B0 ;  /* 0x0000000000007941 */ /* 0x000fea0003800200 */
.L_x_123:
[----:B------:R-:W-:Y:S05]  /*2800*/  @!P2 BRA `(.L_x_142) ;  /* 0xffffffd8006ca947 */ /* 0x000fea000383ffff */
[----:B------:R-:W-:Y:S05]  /*2810*/  EXIT ;  /* 0x000000000000794d */ /* 0x000fea0003800000 */
.L_x_112:
[----:B------:R-:W-:Y:S01]  /*2820*/  HFMA2 R24, -RZ, RZ, 0, 9.5367431640625e-07 ;  /* 0x00000010ff187431 */ /* 0x000fe200000001ff */
[----:B------:R-:W-:Y:S01]  /*2830*/  BSSY B0, `(.L_x_143) ;  /* 0x0000007000007945 */ /* 0x000fe20003800000 */
[----:B------:R-:W-:Y:S01]  /*2840*/  IMAD.MOV.U32 R8, RZ, RZ, R0 ;  /* 0x000000ffff087224 */ /* 0x000fe200078e0000 */
[----:B------:R-:W-:Y:S02]  /*2850*/  MOV R25, 0x1f ;  /* 0x0000001f00197802 */ /* 0x000fe40000000f00 */
[----:B------:R-:W-:-:S07]  /*2860*/  MOV R9, 0xffffffff ;  /* 0xffffffff00097802 */ /* 0x000fce0000000f00 */
[----:B------:R-:W-:Y:S05]  /*2870*/  WARPSYNC.COLLECTIVE R9, `(.L_x_144) ;  /* 0x0000000009087348 */ /* 0x000fea0003c00000 */
[----:B------:R0:W1:Y:S02]  /*2880*/  SHFL.BFLY P1, R27, R8, R24, R25 ;  /* 0x0c000018081b7389 */ /* 0x0000640000020019 */
[----:B01----:R-:W-:Y:S05]  /*2890*/  ENDCOLLECTIVE ;  /* 0x000000000000791b */ /* 0x003fea0003800000 */
.L_x_144:
[----:B------:R-:W-:Y:S05]  /*28a0*/  BSYNC B0 ;  /* 0x0000000000007941 */ /* 0x000fea0003800000 */
.L_x_143:
[----:B------:R-:W-:Y:S01]  /*28b0*/  MOV R3, R27 ;  /* 0x0000001b00037202 */ /* 0x000fe20000000f00 */
[----:B------:R-:W-:Y:S01]  /*28c0*/  HFMA2 R24, -RZ, RZ, 0, 4.76837158203125e-07 ;  /* 0x00000008ff187431 */ /* 0x000fe200000001ff */
[----:B------:R-:W-:Y:S02]  /*28d0*/  MOV R25, 0x1f ;  /* 0x0000001f00197802 */ /* 0x000fe40000000f00 */
[----:B------:R-:W-:Y:S02]  /*28e0*/  FMNMX R3, R3, R0, !PT ;  /* 0x0000000003037209 */ /* 0x000fe40007800000 */
[----:B------:R-:W-:Y:S02]  /*28f0*/  MOV R9, 0xffffffff ;  /* 0xffffffff00097802 */ /* 0x000fe40000000f00 */
[----:B------:R-:W-:-:S07]  /*2900*/  MOV R8, R3 ;  /* 0x0000000300087202 */ /* 0x000fce0000000f00 */
[----:B------:R-:W-:Y:S05]  /*2910*/  WARPSYNC.COLLECTIVE R9, `(.L_x_145) ;  /* 0x0000000009087348 */ /* 0x000fea0003c00000 */
[----:B------:R0:W1:Y:S02]  /*2920*/  SHFL.BFLY P1, R27, R8, R24, R25 ;  /* 0x0c000018081b7389 */ /* 0x0000640000020019 */
[----:B01----:R-:W-:Y:S05]  /*2930*/  ENDCOLLECTIVE ;  /* 0x000000000000791b */ /* 0x003fea0003800000 */
.L_x_145:
[----:B------:R-:W-:Y:S02]  /*2940*/  HFMA2 R24, -RZ, RZ, 0, 2.384185791015625e-07 ;  /* 0x00000004ff187431 */ /* 0x000fe400000001ff */
[----:B------:R-:W-:-:S05]  /*2950*/  IMAD.MOV.U32 R2, RZ, RZ, R27 ;  /* 0x000000ffff027224 */ /* 0x000fca00078e001b */
[----:B------:R-:W-:-:S04]  /*2960*/  FMNMX R2, R3, R2, !PT ;  /* 0x0000000203027209 */ /* 0x000fc80007800000 */
[----:B------:R-:W-:-:S07]  /*2970*/  MOV R8, R2 ;  /* 0x0000000200087202 */ /* 0x000fce0000000f00 */
[----:B------:R-:W-:Y:S05]  /*2980*/  WARPSYNC.COLLECTIVE R9, `(.L_x_146) ;  /* 0x0000000009087348 */ /* 0x000fea0003c00000 */
[----:B------:R0:W1:Y:S02]  /*2990*/  SHFL.BFLY P1, R27, R8, R24, R25 ;  /* 0x0c000018081b7389 */ /* 0x0000640000020019 */
[----:B01----:R-:W-:Y:S05]  /*29a0*/  ENDCOLLECTIVE ;  /* 0x000000000000791b */ /* 0x003fea0003800000 */
.L_x_146:
[----:B------:R-:W-:Y:S01]  /*29b0*/  HFMA2 R24, -RZ, RZ, 0, 1.1920928955078125e-07 ;  /* 0x00000002ff187431 */ /* 0x000fe200000001ff */
[----:B------:R-:W-:-:S04]  /*29c0*/  MOV R7, R27 ;  /* 0x0000001b00077202 */ /* 0x000fc80000000f00 */
[----:B------:R-:W-:-:S04]  /*29d0*/  FMNMX R7, R2, R7, !PT ;  /* 0x0000000702077209 */ /* 0x000fc80007800000 */
[----:B------:R-:W-:-:S07]  /*29e0*/  MOV R8, R7 ;  /* 0x0000000700087202 */ /* 0x000fce0000000f00 */
[----:B------:R-:W-:Y:S05]  /*29f0*/  WARPSYNC.COLLECTIVE R9, `(.L_x_147) ;  /* 0x0000000009087348 */ /* 0x000fea0003c00000 */
[----:B------:R0:W1:Y:S02]  /*2a00*/  SHFL.BFLY P1, R27, R8, R24, R25 ;  /* 0x0c000018081b7389 */ /* 0x0000640000020019 */
[----:B01----:R-:W-:Y:S05]  /*2a10*/  ENDCOLLECTIVE ;  /* 0x000000000000791b */ /* 0x003fea0003800000 */
.L_x_147:
[----:B------:R-:W-:Y:S01]  /*2a20*/  HFMA2 R24, -RZ, RZ, 0, 5.9604644775390625e-08 ;  /* 0x00000001ff187431 */ /* 0x000fe200000001ff */
[----:B------:R-:W-:-:S04]  /*2a30*/  MOV R6, R27 ;  /* 0x0000001b00067202 */ /* 0x000fc80000000f00 */
[----:B------:R-:W-:-:S04]  /*2a40*/  FMNMX R6, R7, R6, !PT ;  /* 0x0000000607067209 */ /* 0x000fc80007800000 */
[----:B------:R-:W-:-:S07]  /*2a50*/  MOV R8, R6 ;  /* 0x0000000600087202 */ /* 0x000fce0000000f00 */
[----:B------:R-:W-:Y:S05]  /*2a60*/  WARPSYNC.COLLECTIVE R9, `(.L_x_148) ;  /* 0x0000000009087348 */ /* 0x000fea0003c00000 */
[----:B------:R0:W1:Y:S02]  /*2a70*/  SHFL.BFLY P1, R27, R8, R24, R25 ;  /* 0x0c000018081b7389 */ /* 0x0000640000020019 */
[----:B01----:R-:W-:Y:S05]  /*2a80*/  ENDCOLLECTIVE ;  /* 0x000000000000791b */ /* 0x003fea0003800000 */
.L_x_148:
[----:B------:R-:W-:Y:S01]  /*2a90*/  IMAD.MOV.U32 R19, RZ, RZ, R27 ;  /* 0x000000ffff137224 */ /* 0x000fe200078e001b */
[----:B------:R-:W-:Y:S06]  /*2aa0*/  BRA `(.L_x_149) ;  /* 0xffffffdc008c7947 */ /* 0x000fec000383ffff */
.L_x_122:
[----:B------:R-:W-:Y:S01]  /*2ab0*/  HFMA2 R25, -RZ, RZ, 0, 1.847743988037109375e-06 ;  /* 0x0000001fff197431 */ /* 0x000fe200000001ff */
[----:B------:R-:W-:Y:S01]  /*2ac0*/  BSSY B0, `(.L_x_150) ;  /* 0x0000006000007945 */ /* 0x000fe20003800000 */
[----:B------:R-:W-:Y:S02]  /*2ad0*/  MOV R24, 0x10 ;  /* 0x0000001000187802 */ /* 0x000fe40000000f00 */
[----:B------:R-:W-:-:S07]  /*2ae0*/  MOV R9, 0xffffffff ;  /* 0xffffffff00097802 */ /* 0x000fce0000000f00 */
[----:B0-----:R-:W-:Y:S05]  /*2af0*/  WARPSYNC.COLLECTIVE R9, `(.L_x_151) ;  /* 0x0000000009087348 */ /* 0x001fea0003c00000 */
[----:B------:R1:W2:Y:S02]  /*2b00*/  SHFL.BFLY P1, R27, R8, R24, R25 ;  /* 0x0c000018081b7389 */ /* 0x0002a40000020019 */
[----:B012---:R-:W-:Y:S05]  /*2b10*/  ENDCOLLECTIVE ;  /* 0x000000000000791b */ /* 0x007fea0003800000 */
.L_x_151:
[----:B------:R-:W-:Y:S05]  /*2b20*/  BSYNC B0 ;  /* 0x0000000000007941 */ /* 0x000fea0003800000 */
.L_x_150:
[----:B------:R-:W-:Y:S01]  /*2b30*/  MOV R3, R27 ;  /* 0x0000001b00037202 */ /* 0x000fe20000000f00 */
[----:B------:R-:W-:Y:S01]  /*2b40*/  HFMA2 R24, -RZ, RZ, 0, 4.76837158203125e-07 ;  /* 0x00000008ff187431 */ /* 0x000fe200000001ff */
[----:B------:R-:W-:Y:S02]  /*2b50*/  MOV R25, 0x1f ;  /* 0x0000001f00197802 */ /* 0x000fe40000000f00 */
[----:B------:R-:W-:Y:S01]  /*2b60*/  MOV R9, 0xffffffff ;  /* 0xffffffff00097802 */ /* 0x000fe20000000f00 */
[----:B------:R-:W-:-:S05]  /*2b70*/  FADD R3, R3, R8 ;  /* 0x0000000803037221 */ /* 0x000fca0000000000 */
[----:B------:R-:W-:-:S07]  /*2b80*/  MOV R8, R3 ;  /* 0x0000000300087202 */ /* 0x000fce0000000f00 */
[----:B------:R-:W-:Y:S05]  /*2b90*/  WARPSYNC.COLLECTIVE R9, `(.L_x_152) ;  /* 0x0000000009087348 */ /* 0x000fea0003c00000 */
[----:B------:R0:W1:Y:S02]  /*2ba0*/  SHFL.BFLY P1, R27, R8, R24, R25 ;  /* 0x0c000018081b7389 */ /* 0x0000640000020019 */
[----:B01----:R-:W-:Y:S05]  /*2bb0*/  ENDCOLLECTIVE ;  /* 0x000000000000791b */ /* 0x003fea0003800000 */
.L_x_152:
[----:B------:R-:W-:Y:S02]  /*2bc0*/  HFMA2 R24, -RZ, RZ, 0, 2.384185791015625e-07 ;  /* 0x00000004ff187431 */ /* 0x000fe400000001ff */
[----:B------:R-:W-:-:S04]  /*2bd0*/  IMAD.MOV.U32 R0, RZ, RZ, R27 ;  /* 0x000000ffff007224 */ /* 0x000fc800078e001b */
[----:B------:R-:W-:-:S05]  /*2be0*/  FADD R0, R3, R0 ;  /* 0x0000000003007221 */ /* 0x000fca0000000000 */
[----:B------:R-:W-:-:S07]  /*2bf0*/  MOV R8, R0 ;  /* 0x0000000000087202 */ /* 0x000fce0000000f00 */
[----:B------:R-:W-:Y:S05]  /*2c00*/  WARPSYNC.COLLECTIVE R9, `(.L_x_153) ;  /* 0x0000000009087348 */ /* 0x000fea0003c00000 */
[----:B------:R0:W1:Y:S02]  /*2c10*/  SHFL.BFLY P1, R27, R8, R24, R25 ;  /* 0x0c000018081b7389 */ /* 0x0000640000020019 */
[----:B01----:R-:W-:Y:S05]  /*2c20*/  ENDCOLLECTIVE ;  /* 0x000000000000791b */ /* 0x003fea0003800000 */
.L_x_153:
[----:B------:R-:W-:Y:S01]  /*2c30*/  HFMA2 R24, -RZ, RZ, 0, 1.1920928955078125e-07 ;  /* 0x00000002ff187431 */ /* 0x000fe200000001ff */
[----:B------:R-:W-:-:S05]  /*2c40*/  MOV R7, R27 ;  /* 0x0000001b00077202 */ /* 0x000fca0000000f00 */
[----:B------:R-:W-:-:S05]  /*2c50*/  FADD R7, R0, R7 ;  /* 0x0000000700077221 */ /* 0x000fca0000000000 */
[----:B------:R-:W-:-:S07]  /*2c60*/  MOV R8, R7 ;  /* 0x0000000700087202 */ /* 0x000fce0000000f00 */
[----:B------:R-:W-:Y:S05]  /*2c70*/  WARPSYNC.COLLECTIVE R9, `(.L_x_154) ;  /* 0x0000000009087348 */ /* 0x000fea0003c00000 */
[----:B------:R0:W1:Y:S02]  /*2c80*/  SHFL.BFLY P1, R27, R8, R24, R25 ;  /* 0x0c000018081b7389 */ /* 0x0000640000020019 */
[----:B01----:R-:W-:Y:S05]  /*2c90*/  ENDCOLLECTIVE ;  /* 0x000000000000791b */ /* 0x003fea0003800000 */
.L_x_154:
[----:B------:R-:W-:Y:S01]  /*2ca0*/  HFMA2 R24, -RZ, RZ, 0, 5.9604644775390625e-08 ;  /* 0x00000001ff187431 */ /* 0x000fe200000001ff */
[----:B------:R-:W-:-:S05]  /*2cb0*/  MOV R2, R27 ;  /* 0x0000001b00027202 */ /* 0x000fca0000000f00 */
[----:B------:R-:W-:-:S05]  /*2cc0*/  FADD R2, R7, R2 ;  /* 0x0000000207027221 */ /* 0x000fca0000000000 */
[----:B------:R-:W-:-:S07]  /*2cd0*/  MOV R8, R2 ;  /* 0x0000000200087202 */ /* 0x000fce0000000f00 */
[----:B------:R-:W-:Y:S05]  /*2ce0*/  WARPSYNC.COLLECTIVE R9, `(.L_x_155) ;  /* 0x0000000009087348 */ /* 0x000fea0003c00000 */
[----:B------:R0:W1:Y:S02]  /*2cf0*/  SHFL.BFLY P1, R27, R8, R24, R25 ;  /* 0x0c000018081b7389 */ /* 0x0000640000020019 */
[----:B01----:R-:W-:Y:S05]  /*2d00*/  ENDCOLLECTIVE ;  /* 0x000000000000791b */ /* 0x003fea0003800000 */
.L_x_155:
[----:B------:R-:W-:Y:S05]  /*2d10*/  BRA `(.L_x_156) ;  /* 0xffffffec00b07947 */ /* 0x000fea000383ffff */
        .weak           $__internal_3_$__cuda_sm3x_div_rn_noftz_f32_slowpath
        .type           $__internal_3_$__cuda_sm3x_div_rn_noftz_f32_slowpath,@function
        .size           $__internal_3_$__cuda_sm3x_div_rn_noftz_f32_slowpath,(.L_x_172 - $__internal_3_$__cuda_sm3x_div_rn_noftz_f32_slowpath)
$__internal_3_$__cuda_sm3x_div_rn_noftz_f32_slowpath:
        /* <DEDUP_REMOVED lines=34> */
.L_x_158:
[----:B------:R-:W-:Y:S01]  /*2f40*/  LEA R28, R2, 0xc0800000, 0x17 ;  /* 0xc0800000021c7811 */ /* 0x000fe200078eb8ff */
[----:B------:R-:W-:Y:S01]  /*2f50*/  BSSY.RECONVERGENT B4, `(.L_x_163) ;  /* 0x0000036000047945 */ /* 0x000fe20003800200 */
[----:B------:R-:W-:Y:S02]  /*2f60*/  IADD3 R29, PT, PT, R29, -0x7f, RZ ;  /* 0xffffff811d1d7810 */ /* 0x000fe40007ffe0ff */
[----:B------:R-:W-:-:S03]  /*2f70*/  IADD3 R30, PT, PT, -R28, R3, RZ ;  /* 0x000000031c1e7210 */ /* 0x000fc60007ffe1ff */
[C---:B------:R-:W-:Y:S01]  /*2f80*/  IMAD R0, R29.reuse, -0x800000, R0 ;  /* 0xff8000001d007824 */ /* 0x040fe200078e0200 */
[----:B------:R-:W0:Y:S01]  /*2f90*/  MUFU.RCP R28, R30 ;  /* 0x0000001e001c7308 */ /* 0x000e220000001000 */
[----:B------:R-:W-:Y:S01]  /*2fa0*/  FADD.FTZ R3, -R30, -RZ ;  /* 0x800000ff1e037221 */ /* 0x000fe20000010100 */
[----:B------:R-:W-:-:S04]  /*2fb0*/  IADD3 R29, PT, PT, R29, 0x7f, -R2 ;  /* 0x0000007f1d1d7810 */ /* 0x000fc80007ffe802 */
[----:B------:R-:W-:Y:S01]  /*2fc0*/  IADD3 R29, PT, PT, R29, R26, RZ ;  /* 0x0000001a1d1d7210 */ /* 0x000fe20007ffe0ff */
        /* <DEDUP_REMOVED lines=42> */
.L_x_165:
[----:B------:R-:W-:-:S04]  /*3270*/  LOP3.LUT R3, R3, 0x80000000, RZ, 0xc0, !PT ;  /* 0x8000000003037812 */ /* 0x000fc800078ec0ff */
[----:B------:R-:W-:Y:S01]  /*3280*/  LOP3.LUT R3, R3, 0x7f800000, RZ, 0xfc, !PT ;  /* 0x7f80000003037812 */ /* 0x000fe200078efcff */
[----:B------:R-:W-:Y:S06]  /*3290*/  BRA `(.L_x_166) ;  /* 0x0000000000047947 */ /* 0x000fec0003800000 */
.L_x_164:
[----:B------:R-:W-:-:S07]  /*32a0*/  LEA R3, R29, R3, 0x17 ;  /* 0x000000031d037211 */ /* 0x000fce00078eb8ff */
.L_x_166:
[----:B------:R-:W-:Y:S05]  /*32b0*/  BSYNC.RECONVERGENT B4 ;  /* 0x0000000000047941 */ /* 0x000fea0003800200 */
.L_x_163:
[----:B------:R-:W-:Y:S05]  /*32c0*/  BRA `(.L_x_167) ;  /* 0x0000000000207947 */ /* 0x000fea0003800000 */
.L_x_162:
[----:B------:R-:W-:-:S04]  /*32d0*/  LOP3.LUT R3, R3, 0x80000000, R0, 0x48, !PT ;  /* 0x8000000003037812 */ /* 0x000fc800078e4800 */
[----:B------:R-:W-:Y:S01]  /*32e0*/  LOP3.LUT R3, R3, 0x7f800000, RZ, 0xfc, !PT ;  /* 0x7f80000003037812 */ /* 0x000fe200078efcff */
[----:B------:R-:W-:Y:S06]  /*32f0*/  BRA `(.L_x_167) ;  /* 0x0000000000147947 */ /* 0x000fec0003800000 */
.L_x_161:
[----:B------:R-:W-:Y:S01]  /*3300*/  LOP3.LUT R3, R3, 0x80000000, R0, 0x48, !PT ;  /* 0x8000000003037812 */ /* 0x000fe200078e4800 */
[----:B------:R-:W-:Y:S06]  /*3310*/  BRA `(.L_x_167) ;  /* 0x00000000000c7947 */ /* 0x000fec0003800000 */
.L_x_160:
[----:B------:R-:W0:Y:S01]  /*3320*/  MUFU.RSQ R3, -QNAN ;  /* 0xffc0000000037908 */ /* 0x000e220000001400 */
[----:B------:R-:W-:Y:S05]  /*3330*/  BRA `(.L_x_167) ;  /* 0x0000000000047947 */ /* 0x000fea0003800000 */
.L_x_159:
[----:B------:R-:W-:-:S07]  /*3340*/  FADD.FTZ R3, R0, R3 ;  /* 0x0000000300037221 */ /* 0x000fce0000010000 */
.L_x_167:
[----:B------:R-:W-:Y:S05]  /*3350*/  BSYNC.RECONVERGENT B3 ;  /* 0x0000000000037941 */ /* 0x000fea0003800200 */
.L_x_157:
[----:B0-----:R-:W-:Y:S01]  /*3360*/  MOV R29, R3 ;  /* 0x00000003001d7202 */ /* 0x001fe20000000f00 */
[----:B------:R-:W-:Y:S01]  /*3370*/  HFMA2 R3, -RZ, RZ, 0, 0 ;  /* 0x00000000ff037431 */ /* 0x000fe200000001ff */
[----:B------:R-:W-:-:S04]  /*3380*/  MOV R2, R24 ;  /* 0x0000001800027202 */ /* 0x000fc80000000f00 */
[----:B------:R-:W-:Y:S05]  /*3390*/  RET.REL.NODEC R2 `(_Z19softmax_warp_reducePKfPfii) ;  /* 0xffffffcc02187950 */ /* 0x000fea0003c3ffff */
.L_x_168:
        /* <DEDUP_REMOVED lines=14> */
.L_x_172:


//--------------------- .nv.shared._Z27online_softmax_block_reducePKfPfii --------------------------
	.section	.nv.shared._Z27online_softmax_block_reducePKfPfii,"aw",@nobits
	.sectionflags	@""
	.align	4
.nv.shared._Z27online_softmax_block_reducePKfPfii:
	.zero		1152


//--------------------- .nv.shared.reserved.0     --------------------------
	.section	.nv.shared.reserved.0,"aw",@nobits
	.weak		__nv_reservedSMEM_offset_0_alias
	.size		__nv_reservedSMEM_offset_0_alias, 0, 64
	.other		__nv_reservedSMEM_offset_0_alias,@"STO_CUDA_RESERVED_SHARED STV_DEFAULT"
__nv_reservedSMEM_offset_0_alias:
	.zero		0
	.zero		64


//--------------------- .nv.global                --------------------------
	.section	.nv.global,"aw",@nobits
.nv.global:
	.type		_ZN34_INTERNAL_012ca2dd_4_k_cu_fe3fa5da4cuda3std6ranges3__45__cpo4swapE,@object
	.size		_ZN34_INTERNAL_012ca2dd_4_k_cu_fe3fa5da4cuda3std6ranges3__45__cpo4swapE,(.L_0 - _ZN34_INTERNAL_012ca2dd_4_k_cu_fe3fa5da4cuda3std6ranges3__45__cpo4swapE)
_ZN34_INTERNAL_012ca2dd_4_k_cu_fe3fa5da4cuda3std6ranges3__45__cpo4swapE:
	.zero		1
.L_0:


//--------------------- .nv.shared._Z20softmax_block_reducePKfPfii --------------------------
	.section	.nv.shared._Z20softmax_block_reducePKfPfii,"aw",@nobits
	.sectionflags	@""
	.align	4
.nv.shared._Z20softmax_block_reducePKfPfii:
	.zero		1152


//--------------------- .nv.constant0._Z27online_softmax_block_reducePKfPfii --------------------------
	.section	.nv.constant0._Z27online_softmax_block_reducePKfPfii,"a",@progbits
	.sectionflags	@""
	.align	4
.nv.constant0._Z27online_softmax_block_reducePKfPfii:
	.zero		920


//--------------------- .nv.constant0._Z20softmax_block_reducePKfPfii --------------------------
	.section	.nv.constant0._Z20softmax_block_reducePKfPfii,"a",@progbits
	.sectionflags	@""
	.align	4
.nv.constant0._Z20softmax_block_reducePKfPfii:
	.zero		920


//--------------------- .nv.constant0._Z26online_softmax_warp_reducePKfPfii --------------------------
	.section	.nv.constant0._Z26online_softmax_warp_reducePKfPfii,"a",@progbits
	.sectionflags	@""
	.align	4
.nv.constant0._Z26online_softmax_warp_reducePKfPfii:
	.zero		920


//--------------------- .nv.constant0._Z19softmax_warp_reducePKfPfii --------------------------
	.section	.nv.constant0._Z19softmax_warp_reducePKfPfii,"a",@progbits
	.sectionflags	@""
	.align	4
.nv.constant0._Z19softmax_warp_reducePKfPfii:
	.zero		920


//--------------------- SYMBOLS --------------------------

	.type		.nv.reservedSmem.offset0,@object
	.size		.nv.reservedSmem.offset0,0x4
	.type		.nv.reservedSmem.cap,@object
	.size		.nv.reservedSmem.cap,0x4
